// auto-generated by cutlass_sweep.gemm — config: {"arch": "sm_90", "cluster_m": 1, "cluster_n": 1, "dtype": "int8", "stages": 0, "tile_k": 32, "tile_m": 64, "tile_n": 128}
#include "cutlass/cutlass.h"
#include "cutlass/gemm/collective/collective_builder.hpp"
#include "cutlass/gemm/device/gemm_universal_adapter.h"
#include "cutlass/gemm/kernel/gemm_universal.hpp"
#include "cutlass/epilogue/collective/collective_builder.hpp"

using ElemA = int8_t;
using ElemB = int8_t;
using ElemCD = int8_t;
using Acc  = int32_t;
using TileShape    = cute::Shape<cute::_64, cute::_128, cute::_32>;
using ClusterShape = cute::Shape<cute::_1, cute::_1, cute::_1>;

using CollectiveEpilogue = typename cutlass::epilogue::collective::CollectiveBuilder<
    cutlass::arch::Sm90, cutlass::arch::OpClassTensorOp,
    TileShape, ClusterShape,
    cutlass::epilogue::collective::EpilogueTileAuto,
    Acc, Acc,
    ElemCD, cutlass::layout::RowMajor, 128 / cutlass::sizeof_bits<ElemCD>::value,
    ElemCD, cutlass::layout::RowMajor, 128 / cutlass::sizeof_bits<ElemCD>::value,
    cutlass::epilogue::collective::EpilogueScheduleAuto
  >::CollectiveOp;

using CollectiveMainloop = typename cutlass::gemm::collective::CollectiveBuilder<
    cutlass::arch::Sm90, cutlass::arch::OpClassTensorOp,
    ElemA, cutlass::layout::RowMajor, 128 / cutlass::sizeof_bits<ElemA>::value,
    ElemB, cutlass::layout::ColumnMajor, 128 / cutlass::sizeof_bits<ElemB>::value,
    Acc,
    TileShape, ClusterShape,
    cutlass::gemm::collective::StageCountAutoCarveout<static_cast<int>(sizeof(typename CollectiveEpilogue::SharedStorage))>,
    cutlass::gemm::collective::KernelScheduleAuto
  >::CollectiveOp;

using GemmKernel = cutlass::gemm::kernel::GemmUniversal<
    cute::Shape<int,int,int,int>,
    CollectiveMainloop,
    CollectiveEpilogue
>;
using Gemm = cutlass::gemm::device::GemmUniversalAdapter<GemmKernel>;

// Force the device kernel symbol into the cubin without needing a host main.
auto* _anchor = &cutlass::device_kernel<GemmKernel>;


// ===== COMPILED SASS (sm_90a) =====

	.target	sm_90a

	.elftype	@"ET_EXEC"


//--------------------- .note.nv.tkinfo           --------------------------
	.section	.note.nv.tkinfo,"",@"SHT_NOTE"
	.sectionflags	@"SHF_NOTE_NV_TKINFO"
	.tkinfo
        /*0018*/ 	.word	0x00000002
        /*0030*/ 	.string	""
        /*0030*/ 	.string	"ptxas"
        /*0030*/ 	.string	"Cuda compilation tools, release 13.0, V13.0.88"
        /*0030*/ 	.string	"Build cuda_13.0.r13.0/compiler.36424714_0"
        /*0030*/ 	.string	"-arch sm_90a -m 64 "



//--------------------- .note.nv.cuinfo           --------------------------
	.section	.note.nv.cuinfo,"",@"SHT_NOTE"
	.sectionflags	@"SHF_NOTE_NV_CUINFO"
        /*0018*/ 	.short	0x0002
        /*001a*/ 	.short	0x005a
        /*001c*/ 	.short	0x0082
	.zero		2


//--------------------- .nv.info                  --------------------------
	.section	.nv.info,"",@"SHT_CUDA_INFO"
	.align	4


	//----- nvinfo : EIATTR_REGCOUNT
	.align		4
        /*0000*/ 	.byte	0x04, 0x2f
        /*0002*/ 	.short	(.L_15 - .L_14)
	.align		4
.L_14:
        /*0004*/ 	.word	index@(_ZN7cutlass13device_kernelINS_4gemm6kernel13GemmUniversalIN4cute5tupleIJiiiiEEENS1_10collective13CollectiveMmaINS1_34MainloopSm90TmaGmmaWarpSpecializedILi37ENS5_IJNS4_1CILi1EEESB_SB_EEENS1_32KernelTmaWarpSpecializedPingpongEEENS5_IJNSA_ILi64EEENSA_ILi128EEENSA_ILi32EEEEEEaNS5_IJlSB_lEEEaSJ_NS4_8TiledMMAINS4_8MMA_AtomIJNS4_4SM904GMMA27MMA_64x128x32_S32S8S8_SS_TNEEEENS4_6LayoutISC_NS5_IJNSA_ILi0EEESR_SR_EEEEENS5_IJNS4_10UnderscoreESU_SU_EEEEENS4_13SM90_TMA_LOADENS4_14ComposedLayoutINS4_7SwizzleILi1ELi4ELi3EEENS4_18smem_ptr_flag_bitsILi8EEENSQ_INS5_IJNSA_ILi8EEESH_EEENS5_IJSH_SB_EEEEEEEvNS4_8identityESX_S17_vS18_EENS_8epilogue10collective6detail29Sm90TmaWarpSpecializedAdapterINS1B_15DefaultEpilogueIaSJ_SJ_NS1A_6thread17LinearCombinationIaLi1EiiLNS1F_9ScaleType4KindE0ELNS_15FloatRoundStyleE2EaEENS1_15EpilogueDefaultEEEEEvvEEEEvNT_6ParamsE)
        /*0008*/ 	.word	0x000000a8


	//----- nvinfo : EIATTR_FRAME_SIZE
	.align		4
.L_15:
        /*000c*/ 	.byte	0x04, 0x11
        /*000e*/ 	.short	(.L_17 - .L_16)
	.align		4
.L_16:
        /*0010*/ 	.word	index@(_ZN7cutlass13device_kernelINS_4gemm6kernel13GemmUniversalIN4cute5tupleIJiiiiEEENS1_10collective13CollectiveMmaINS1_34MainloopSm90TmaGmmaWarpSpecializedILi37ENS5_IJNS4_1CILi1EEESB_SB_EEENS1_32KernelTmaWarpSpecializedPingpongEEENS5_IJNSA_ILi64EEENSA_ILi128EEENSA_ILi32EEEEEEaNS5_IJlSB_lEEEaSJ_NS4_8TiledMMAINS4_8MMA_AtomIJNS4_4SM904GMMA27MMA_64x128x32_S32S8S8_SS_TNEEEENS4_6LayoutISC_NS5_IJNSA_ILi0EEESR_SR_EEEEENS5_IJNS4_10UnderscoreESU_SU_EEEEENS4_13SM90_TMA_LOADENS4_14ComposedLayoutINS4_7SwizzleILi1ELi4ELi3EEENS4_18smem_ptr_flag_bitsILi8EEENSQ_INS5_IJNSA_ILi8EEESH_EEENS5_IJSH_SB_EEEEEEEvNS4_8identityESX_S17_vS18_EENS_8epilogue10collective6detail29Sm90TmaWarpSpecializedAdapterINS1B_15DefaultEpilogueIaSJ_SJ_NS1A_6thread17LinearCombinationIaLi1EiiLNS1F_9ScaleType4KindE0ELNS_15FloatRoundStyleE2EaEENS1_15EpilogueDefaultEEEEEvvEEEEvNT_6ParamsE)
        /*0014*/ 	.word	0x00000008


	//----- nvinfo : EIATTR_MIN_STACK_SIZE
	.align		4
.L_17:
        /*0018*/ 	.byte	0x04, 0x12
        /*001a*/ 	.short	(.L_19 - .L_18)
	.align		4
.L_18:
        /*001c*/ 	.word	index@(_ZN7cutlass13device_kernelINS_4gemm6kernel13GemmUniversalIN4cute5tupleIJiiiiEEENS1_10collective13CollectiveMmaINS1_34MainloopSm90TmaGmmaWarpSpecializedILi37ENS5_IJNS4_1CILi1EEESB_SB_EEENS1_32KernelTmaWarpSpecializedPingpongEEENS5_IJNSA_ILi64EEENSA_ILi128EEENSA_ILi32EEEEEEaNS5_IJlSB_lEEEaSJ_NS4_8TiledMMAINS4_8MMA_AtomIJNS4_4SM904GMMA27MMA_64x128x32_S32S8S8_SS_TNEEEENS4_6LayoutISC_NS5_IJNSA_ILi0EEESR_SR_EEEEENS5_IJNS4_10UnderscoreESU_SU_EEEEENS4_13SM90_TMA_LOADENS4_14ComposedLayoutINS4_7SwizzleILi1ELi4ELi3EEENS4_18smem_ptr_flag_bitsILi8EEENSQ_INS5_IJNSA_ILi8EEESH_EEENS5_IJSH_SB_EEEEEEEvNS4_8identityESX_S17_vS18_EENS_8epilogue10collective6detail29Sm90TmaWarpSpecializedAdapterINS1B_15DefaultEpilogueIaSJ_SJ_NS1A_6thread17LinearCombinationIaLi1EiiLNS1F_9ScaleType4KindE0ELNS_15FloatRoundStyleE2EaEENS1_15EpilogueDefaultEEEEEvvEEEEvNT_6ParamsE)
        /*0020*/ 	.word	0x00000008
.L_19:


//--------------------- .nv.compat                --------------------------
	.section	.nv.compat,"",@"SHT_CUDA_COMPAT_INFO"
	.align	4
        /*0000*/ 	.byte	0x02, 0x09, 0x01, 0x00, 0x02, 0x02, 0x04, 0x00, 0x02, 0x05, 0x05, 0x00, 0x03, 0x07, 0x01, 0x01
        /*0010*/ 	.byte	0x02, 0x03, 0x01, 0x00, 0x02, 0x06, 0x01, 0x00, 0x04, 0x0b, 0x08, 0x00, 0x00, 0x00, 0x00, 0x00
        /*0020*/ 	.byte	0x00, 0x00, 0x00, 0x00


//--------------------- .nv.info._ZN7cutlass13device_kernelINS_4gemm6kernel13GemmUniversalIN4cute5tupleIJiiiiEEENS1_10collective13CollectiveMmaINS1_34MainloopSm90TmaGmmaWarpSpecializedILi37ENS5_IJNS4_1CILi1EEESB_SB_EEENS1_32KernelTmaWarpSpecializedPingpongEEENS5_IJNSA_ILi64EEENSA_ILi128EEENSA_ILi32EEEEEEaNS5_IJlSB_lEEEaSJ_NS4_8TiledMMAINS4_8MMA_AtomIJNS4_4SM904GMMA27MMA_64x128x32_S32S8S8_SS_TNEEEENS4_6LayoutISC_NS5_IJNSA_ILi0EEESR_SR_EEEEENS5_IJNS4_10UnderscoreESU_SU_EEEEENS4_13SM90_TMA_LOADENS4_14ComposedLayoutINS4_7SwizzleILi1ELi4ELi3EEENS4_18smem_ptr_flag_bitsILi8EEENSQ_INS5_IJNSA_ILi8EEESH_EEENS5_IJSH_SB_EEEEEEEvNS4_8identityESX_S17_vS18_EENS_8epilogue10collective6detail29Sm90TmaWarpSpecializedAdapterINS1B_15DefaultEpilogueIaSJ_SJ_NS1A_6thread17LinearCombinationIaLi1EiiLNS1F_9ScaleType4KindE0ELNS_15FloatRoundStyleE2EaEENS1_15EpilogueDefaultEEEEEvvEEEEvNT_6ParamsE --------------------------
	.section	.nv.info._ZN7cutlass13device_kernelINS_4gemm6kernel13GemmUniversalIN4cute5tupleIJiiiiEEENS1_10collective13CollectiveMmaINS1_34MainloopSm90TmaGmmaWarpSpecializedILi37ENS5_IJNS4_1CILi1EEESB_SB_EEENS1_32KernelTmaWarpSpecializedPingpongEEENS5_IJNSA_ILi64EEENSA_ILi128EEENSA_ILi32EEEEEEaNS5_IJlSB_lEEEaSJ_NS4_8TiledMMAINS4_8MMA_AtomIJNS4_4SM904GMMA27MMA_64x128x32_S32S8S8_SS_TNEEEENS4_6LayoutISC_NS5_IJNSA_ILi0EEESR_SR_EEEEENS5_IJNS4_10UnderscoreESU_SU_EEEEENS4_13SM90_TMA_LOADENS4_14ComposedLayoutINS4_7SwizzleILi1ELi4ELi3EEENS4_18smem_ptr_flag_bitsILi8EEENSQ_INS5_IJNSA_ILi8EEESH_EEENS5_IJSH_SB_EEEEEEEvNS4_8identityESX_S17_vS18_EENS_8epilogue10collective6detail29Sm90TmaWarpSpecializedAdapterINS1B_15DefaultEpilogueIaSJ_SJ_NS1A_6thread17LinearCombinationIaLi1EiiLNS1F_9ScaleType4KindE0ELNS_15FloatRoundStyleE2EaEENS1_15EpilogueDefaultEEEEEvvEEEEvNT_6ParamsE,"",@"SHT_CUDA_INFO"
	.sectionflags	@""
	.align	4


	//----- nvinfo : EIATTR_CUDA_API_VERSION
	.align		4
        /*0000*/ 	.byte	0x04, 0x37
        /*0002*/ 	.short	(.L_21 - .L_20)
.L_20:
        /*0004*/ 	.word	0x00000082


	//----- nvinfo : EIATTR_KPARAM_INFO
	.align		4
.L_21:
        /*0008*/ 	.byte	0x04, 0x17
        /*000a*/ 	.short	(.L_23 - .L_22)
.L_22:
        /*000c*/ 	.word	0x00000000
        /*0010*/ 	.short	0x0000
        /*0012*/ 	.short	0x0070
        /*0014*/ 	.byte	0x00, 0xf0, 0x01, 0x10


	//----- nvinfo : EIATTR_SPARSE_MMA_MASK
	.align		4
.L_23:
        /*0018*/ 	.byte	0x03, 0x50
        /*001a*/ 	.short	0x0000


	//----- nvinfo : EIATTR_MAXREG_COUNT
	.align		4
        /*001c*/ 	.byte	0x03, 0x1b
        /*001e*/ 	.short	0x00a8


	//----- nvinfo : EIATTR_NUM_BARRIERS
	.align		4
        /*0020*/ 	.byte	0x02, 0x4c
        /*0022*/ 	.byte	0x01
	.zero		1


	//----- nvinfo : EIATTR_EXTERNS
	.align		4
        /*0024*/ 	.byte	0x04, 0x0f
        /*0026*/ 	.short	(.L_25 - .L_24)


	//   ....[0]....
	.align		4
.L_24:
        /*0028*/ 	.word	index@(__assertfail)


	//----- nvinfo : EIATTR_ANNOTATIONS
	.align		4
.L_25:
        /*002c*/ 	.byte	0x04, 0x55
        /*002e*/ 	.short	(.L_27 - .L_26)


	//   ....[0]....
.L_26:
        /*0030*/ 	.word	0x00000001
        /*0034*/ 	.byte	0x20, 0x0f, 0x00, 0x00, 0x01, 0x00, 0x00, 0x00, 0x60, 0x16, 0x00, 0x00, 0x01, 0x00, 0x00, 0x00
        /*0044*/ 	.byte	0x40, 0x55, 0x00, 0x00, 0x01, 0x00, 0x00, 0x00, 0xe0, 0x60, 0x00, 0x00


	//----- nvinfo : EIATTR_MERCURY_ISA_VERSION
	.align		4
.L_27:
        /*0050*/ 	.byte	0x03, 0x5f
        /*0052*/ 	.short	0x0101


	//----- nvinfo : EIATTR_INT_WARP_WIDE_INSTR_OFFSETS
	.align		4
        /*0054*/ 	.byte	0x04, 0x31
        /*0056*/ 	.short	(.L_29 - .L_28)


	//   ....[0]....
.L_28:
        /*0058*/ 	.word	0x00000880


	//   ....[1]....
        /*005c*/ 	.word	0x000008a0


	//   ....[2]....
        /*0060*/ 	.word	0x00000920


	//   ....[3]....
        /*0064*/ 	.word	0x00000930


	//   ....[4]....
        /*0068*/ 	.word	0x00000940


	//   ....[5]....
        /*006c*/ 	.word	0x00000960


	//   ....[6]....
        /*0070*/ 	.word	0x000009b0


	//   ....[7]....
        /*0074*/ 	.word	0x000009d0


	//----- nvinfo : EIATTR_COOP_GROUP_MASK_REGIDS
	.align		4
.L_29:
        /*0078*/ 	.byte	0x04, 0x29
        /*007a*/ 	.short	(.L_31 - .L_30)


	//   ....[0]....
.L_30:
        /*007c*/ 	.word	0xffffffff


	//   ....[1]....
        /*0080*/ 	.word	0xffffffff


	//   ....[2]....
        /*0084*/ 	.word	0xffffffff


	//   ....[3]....
        /*0088*/ 	.word	0xffffffff


	//   ....[4]....
        /*008c*/ 	.word	0xffffffff


	//   ....[5]....
        /*0090*/ 	.word	0xffffffff


	//----- nvinfo : EIATTR_COOP_GROUP_INSTR_OFFSETS
	.align		4
.L_31:
        /*0094*/ 	.byte	0x04, 0x28
        /*0096*/ 	.short	(.L_33 - .L_32)


	//   ....[0]....
.L_32:
        /*0098*/ 	.word	0x00000070


	//   ....[1]....
        /*009c*/ 	.word	0x00000080


	//   ....[2]....
        /*00a0*/ 	.word	0x00000140


	//   ....[3]....
        /*00a4*/ 	.word	0x00000720


	//   ....[4]....
        /*00a8*/ 	.word	0x00000760


	//   ....[5]....
        /*00ac*/ 	.word	0x000007a0


	//----- nvinfo : EIATTR_REG_RECONFIG
	.align		4
.L_33:
        /*00b0*/ 	.byte	0x01, 0x54
	.zero		2


	//----- nvinfo : EIATTR_SYSCALL_OFFSETS
	.align		4
        /*00b4*/ 	.byte	0x04, 0x46
        /*00b6*/ 	.short	(.L_35 - .L_34)


	//   ....[0]....
.L_34:
        /*00b8*/ 	.word	0x00001b00


	//----- nvinfo : EIATTR_MBARRIER_INSTR_OFFSETS
	.align		4
.L_35:
        /*00bc*/ 	.byte	0x04, 0x39
        /*00be*/ 	.short	(.L_37 - .L_36)


	//   ....[0]....
.L_36:
        /*00c0*/ 	.word	0x00000260
        /*00c4*/ 	.word	0x000000ff
        /*00c8*/ 	.word	0x00000000
        /*00cc*/ 	.short	0x0100
        /*00ce*/ 	.byte	0x08
	.zero		1


	//   ....[1]....
        /*00d0*/ 	.word	0x00000270
        /*00d4*/ 	.word	0x000000ff
        /*00d8*/ 	.word	0x00000128
        /*00dc*/ 	.short	0x0100
        /*00de*/ 	.byte	0x08
	.zero		1


	//   ....[2]....
        /*00e0*/ 	.word	0x00000280
        /*00e4*/ 	.word	0x000000ff
        /*00e8*/ 	.word	0x00000008
        /*00ec*/ 	.short	0x0100
        /*00ee*/ 	.byte	0x08
	.zero		1


	//   ....[3]....
        /*00f0*/ 	.word	0x00000290
        /*00f4*/ 	.word	0x000000ff
        /*00f8*/ 	.word	0x00000130
        /*00fc*/ 	.short	0x0100
        /*00fe*/ 	.byte	0x08
	.zero		1


	//   ....[4]....
        /*0100*/ 	.word	0x000002a0
        /*0104*/ 	.word	0x000000ff
        /*0108*/ 	.word	0x00000010
        /*010c*/ 	.short	0x0100
        /*010e*/ 	.byte	0x08
	.zero		1


	//   ....[5]....
        /*0110*/ 	.word	0x000002b0
        /*0114*/ 	.word	0x000000ff
        /*0118*/ 	.word	0x00000138
        /*011c*/ 	.short	0x0100
        /*011e*/ 	.byte	0x08
	.zero		1


	//   ....[6]....
        /*0120*/ 	.word	0x000002c0
        /*0124*/ 	.word	0x000000ff
        /*0128*/ 	.word	0x00000018
        /*012c*/ 	.short	0x0100
        /*012e*/ 	.byte	0x08
	.zero		1


	//   ....[7]....
        /*0130*/ 	.word	0x000002d0
        /*0134*/ 	.word	0x000000ff
        /*0138*/ 	.word	0x00000140
        /*013c*/ 	.short	0x0100
        /*013e*/ 	.byte	0x08
	.zero		1


	//   ....[8]....
        /*0140*/ 	.word	0x000002e0
        /*0144*/ 	.word	0x000000ff
        /*0148*/ 	.word	0x00000020
        /*014c*/ 	.short	0x0100
        /*014e*/ 	.byte	0x08
	.zero		1


	//   ....[9]....
        /*0150*/ 	.word	0x000002f0
        /*0154*/ 	.word	0x000000ff
        /*0158*/ 	.word	0x00000148
        /*015c*/ 	.short	0x0100
        /*015e*/ 	.byte	0x08
	.zero		1


	//   ....[10]....
        /*0160*/ 	.word	0x00000300
        /*0164*/ 	.word	0x000000ff
        /*0168*/ 	.word	0x00000028
        /*016c*/ 	.short	0x0100
        /*016e*/ 	.byte	0x08
	.zero		1


	//   ....[11]....
        /*0170*/ 	.word	0x00000310
        /*0174*/ 	.word	0x000000ff
        /*0178*/ 	.word	0x00000150
        /*017c*/ 	.short	0x0100
        /*017e*/ 	.byte	0x08
	.zero		1


	//   ....[12]....
        /*0180*/ 	.word	0x00000320
        /*0184*/ 	.word	0x000000ff
        /*0188*/ 	.word	0x00000030
        /*018c*/ 	.short	0x0100
        /*018e*/ 	.byte	0x08
	.zero		1


	//   ....[13]....
        /*0190*/ 	.word	0x00000330
        /*0194*/ 	.word	0x000000ff
        /*0198*/ 	.word	0x00000158
        /*019c*/ 	.short	0x0100
        /*019e*/ 	.byte	0x08
	.zero		1


	//   ....[14]....
        /*01a0*/ 	.word	0x00000340
        /*01a4*/ 	.word	0x000000ff
        /*01a8*/ 	.word	0x00000038
        /*01ac*/ 	.short	0x0100
        /*01ae*/ 	.byte	0x08
	.zero		1


	//   ....[15]....
        /*01b0*/ 	.word	0x00000350
        /*01b4*/ 	.word	0x000000ff
        /*01b8*/ 	.word	0x00000160
        /*01bc*/ 	.short	0x0100
        /*01be*/ 	.byte	0x08
	.zero		1


	//   ....[16]....
        /*01c0*/ 	.word	0x00000360
        /*01c4*/ 	.word	0x000000ff
        /*01c8*/ 	.word	0x00000040
        /*01cc*/ 	.short	0x0100
        /*01ce*/ 	.byte	0x08
	.zero		1


	//   ....[17]....
        /*01d0*/ 	.word	0x00000370
        /*01d4*/ 	.word	0x000000ff
        /*01d8*/ 	.word	0x00000168
        /*01dc*/ 	.short	0x0100
        /*01de*/ 	.byte	0x08
	.zero		1


	//   ....[18]....
        /*01e0*/ 	.word	0x00000380
        /*01e4*/ 	.word	0x000000ff
        /*01e8*/ 	.word	0x00000048
        /*01ec*/ 	.short	0x0100
        /*01ee*/ 	.byte	0x08
	.zero		1


	//   ....[19]....
        /*01f0*/ 	.word	0x00000390
        /*01f4*/ 	.word	0x000000ff
        /*01f8*/ 	.word	0x00000170
        /*01fc*/ 	.short	0x0100
        /*01fe*/ 	.byte	0x08
	.zero		1


	//   ....[20]....
        /*0200*/ 	.word	0x000003a0
        /*0204*/ 	.word	0x000000ff
        /*0208*/ 	.word	0x00000050
        /*020c*/ 	.short	0x0100
        /*020e*/ 	.byte	0x08
	.zero		1


	//   ....[21]....
        /*0210*/ 	.word	0x000003b0
        /*0214*/ 	.word	0x000000ff
        /*0218*/ 	.word	0x00000178
        /*021c*/ 	.short	0x0100
        /*021e*/ 	.byte	0x08
	.zero		1


	//   ....[22]....
        /*0220*/ 	.word	0x000003c0
        /*0224*/ 	.word	0x000000ff
        /*0228*/ 	.word	0x00000058
        /*022c*/ 	.short	0x0100
        /*022e*/ 	.byte	0x08
	.zero		1


	//   ....[23]....
        /*0230*/ 	.word	0x000003d0
        /*0234*/ 	.word	0x000000ff
        /*0238*/ 	.word	0x00000180
        /*023c*/ 	.short	0x0100
        /*023e*/ 	.byte	0x08
	.zero		1


	//   ....[24]....
        /*0240*/ 	.word	0x000003e0
        /*0244*/ 	.word	0x000000ff
        /*0248*/ 	.word	0x00000060
        /*024c*/ 	.short	0x0100
        /*024e*/ 	.byte	0x08
	.zero		1


	//   ....[25]....
        /*0250*/ 	.word	0x000003f0
        /*0254*/ 	.word	0x000000ff
        /*0258*/ 	.word	0x00000188
        /*025c*/ 	.short	0x0100
        /*025e*/ 	.byte	0x08
	.zero		1


	//   ....[26]....
        /*0260*/ 	.word	0x00000400
        /*0264*/ 	.word	0x000000ff
        /*0268*/ 	.word	0x00000068
        /*026c*/ 	.short	0x0100
        /*026e*/ 	.byte	0x08
	.zero		1


	//   ....[27]....
        /*0270*/ 	.word	0x00000410
        /*0274*/ 	.word	0x000000ff
        /*0278*/ 	.word	0x00000190
        /*027c*/ 	.short	0x0100
        /*027e*/ 	.byte	0x08
	.zero		1


	//   ....[28]....
        /*0280*/ 	.word	0x00000420
        /*0284*/ 	.word	0x000000ff
        /*0288*/ 	.word	0x00000070
        /*028c*/ 	.short	0x0100
        /*028e*/ 	.byte	0x08
	.zero		1


	//   ....[29]....
        /*0290*/ 	.word	0x00000430
        /*0294*/ 	.word	0x000000ff
        /*0298*/ 	.word	0x00000198
        /*029c*/ 	.short	0x0100
        /*029e*/ 	.byte	0x08
	.zero		1


	//   ....[30]....
        /*02a0*/ 	.word	0x00000440
        /*02a4*/ 	.word	0x000000ff
        /*02a8*/ 	.word	0x00000078
        /*02ac*/ 	.short	0x0100
        /*02ae*/ 	.byte	0x08
	.zero		1


	//   ....[31]....
        /*02b0*/ 	.word	0x00000450
        /*02b4*/ 	.word	0x000000ff
        /*02b8*/ 	.word	0x000001a0
        /*02bc*/ 	.short	0x0100
        /*02be*/ 	.byte	0x08
	.zero		1


	//   ....[32]....
        /*02c0*/ 	.word	0x00000460
        /*02c4*/ 	.word	0x000000ff
        /*02c8*/ 	.word	0x00000080
        /*02cc*/ 	.short	0x0100
        /*02ce*/ 	.byte	0x08
	.zero		1


	//   ....[33]....
        /*02d0*/ 	.word	0x00000470
        /*02d4*/ 	.word	0x000000ff
        /*02d8*/ 	.word	0x000001a8
        /*02dc*/ 	.short	0x0100
        /*02de*/ 	.byte	0x08
	.zero		1


	//   ....[34]....
        /*02e0*/ 	.word	0x00000480
        /*02e4*/ 	.word	0x000000ff
        /*02e8*/ 	.word	0x00000088
        /*02ec*/ 	.short	0x0100
        /*02ee*/ 	.byte	0x08
	.zero		1


	//   ....[35]....
        /*02f0*/ 	.word	0x00000490
        /*02f4*/ 	.word	0x000000ff
        /*02f8*/ 	.word	0x000001b0
        /*02fc*/ 	.short	0x0100
        /*02fe*/ 	.byte	0x08
	.zero		1


	//   ....[36]....
        /*0300*/ 	.word	0x000004a0
        /*0304*/ 	.word	0x000000ff
        /*0308*/ 	.word	0x00000090
        /*030c*/ 	.short	0x0100
        /*030e*/ 	.byte	0x08
	.zero		1


	//   ....[37]....
        /*0310*/ 	.word	0x000004b0
        /*0314*/ 	.word	0x000000ff
        /*0318*/ 	.word	0x000001b8
        /*031c*/ 	.short	0x0100
        /*031e*/ 	.byte	0x08
	.zero		1


	//   ....[38]....
        /*0320*/ 	.word	0x000004c0
        /*0324*/ 	.word	0x000000ff
        /*0328*/ 	.word	0x00000098
        /*032c*/ 	.short	0x0100
        /*032e*/ 	.byte	0x08
	.zero		1


	//   ....[39]....
        /*0330*/ 	.word	0x000004d0
        /*0334*/ 	.word	0x000000ff
        /*0338*/ 	.word	0x000001c0
        /*033c*/ 	.short	0x0100
        /*033e*/ 	.byte	0x08
	.zero		1


	//   ....[40]....
        /*0340*/ 	.word	0x000004e0
        /*0344*/ 	.word	0x000000ff
        /*0348*/ 	.word	0x000000a0
        /*034c*/ 	.short	0x0100
        /*034e*/ 	.byte	0x08
	.zero		1


	//   ....[41]....
        /*0350*/ 	.word	0x000004f0
        /*0354*/ 	.word	0x000000ff
        /*0358*/ 	.word	0x000001c8
        /*035c*/ 	.short	0x0100
        /*035e*/ 	.byte	0x08
	.zero		1


	//   ....[42]....
        /*0360*/ 	.word	0x00000500
        /*0364*/ 	.word	0x000000ff
        /*0368*/ 	.word	0x000000a8
        /*036c*/ 	.short	0x0100
        /*036e*/ 	.byte	0x08
	.zero		1


	//   ....[43]....
        /*0370*/ 	.word	0x00000510
        /*0374*/ 	.word	0x000000ff
        /*0378*/ 	.word	0x000001d0
        /*037c*/ 	.short	0x0100
        /*037e*/ 	.byte	0x08
	.zero		1


	//   ....[44]....
        /*0380*/ 	.word	0x00000520
        /*0384*/ 	.word	0x000000ff
        /*0388*/ 	.word	0x000000b0
        /*038c*/ 	.short	0x0100
        /*038e*/ 	.byte	0x08
	.zero		1


	//   ....[45]....
        /*0390*/ 	.word	0x00000530
        /*0394*/ 	.word	0x000000ff
        /*0398*/ 	.word	0x000001d8
        /*039c*/ 	.short	0x0100
        /*039e*/ 	.byte	0x08
	.zero		1


	//   ....[46]....
        /*03a0*/ 	.word	0x00000540
        /*03a4*/ 	.word	0x000000ff
        /*03a8*/ 	.word	0x000000b8
        /*03ac*/ 	.short	0x0100
        /*03ae*/ 	.byte	0x08
	.zero		1


	//   ....[47]....
        /*03b0*/ 	.word	0x00000550
        /*03b4*/ 	.word	0x000000ff
        /*03b8*/ 	.word	0x000001e0
        /*03bc*/ 	.short	0x0100
        /*03be*/ 	.byte	0x08
	.zero		1


	//   ....[48]....
        /*03c0*/ 	.word	0x00000560
        /*03c4*/ 	.word	0x000000ff
        /*03c8*/ 	.word	0x000000c0
        /*03cc*/ 	.short	0x0100
        /*03ce*/ 	.byte	0x08
	.zero		1


	//   ....[49]....
        /*03d0*/ 	.word	0x00000570
        /*03d4*/ 	.word	0x000000ff
        /*03d8*/ 	.word	0x000001e8
        /*03dc*/ 	.short	0x0100
        /*03de*/ 	.byte	0x08
	.zero		1


	//   ....[50]....
        /*03e0*/ 	.word	0x00000580
        /*03e4*/ 	.word	0x000000ff
        /*03e8*/ 	.word	0x000000c8
        /*03ec*/ 	.short	0x0100
        /*03ee*/ 	.byte	0x08
	.zero		1


	//   ....[51]....
        /*03f0*/ 	.word	0x00000590
        /*03f4*/ 	.word	0x000000ff
        /*03f8*/ 	.word	0x000001f0
        /*03fc*/ 	.short	0x0100
        /*03fe*/ 	.byte	0x08
	.zero		1


	//   ....[52]....
        /*0400*/ 	.word	0x000005a0
        /*0404*/ 	.word	0x000000ff
        /*0408*/ 	.word	0x000000d0
        /*040c*/ 	.short	0x0100
        /*040e*/ 	.byte	0x08
	.zero		1


	//   ....[53]....
        /*0410*/ 	.word	0x000005b0
        /*0414*/ 	.word	0x000000ff
        /*0418*/ 	.word	0x000001f8
        /*041c*/ 	.short	0x0100
        /*041e*/ 	.byte	0x08
	.zero		1


	//   ....[54]....
        /*0420*/ 	.word	0x000005c0
        /*0424*/ 	.word	0x000000ff
        /*0428*/ 	.word	0x000000d8
        /*042c*/ 	.short	0x0100
        /*042e*/ 	.byte	0x08
	.zero		1


	//   ....[55]....
        /*0430*/ 	.word	0x000005d0
        /*0434*/ 	.word	0x000000ff
        /*0438*/ 	.word	0x00000200
        /*043c*/ 	.short	0x0100
        /*043e*/ 	.byte	0x08
	.zero		1


	//   ....[56]....
        /*0440*/ 	.word	0x000005e0
        /*0444*/ 	.word	0x000000ff
        /*0448*/ 	.word	0x000000e0
        /*044c*/ 	.short	0x0100
        /*044e*/ 	.byte	0x08
	.zero		1


	//   ....[57]....
        /*0450*/ 	.word	0x000005f0
        /*0454*/ 	.word	0x000000ff
        /*0458*/ 	.word	0x00000208
        /*045c*/ 	.short	0x0100
        /*045e*/ 	.byte	0x08
	.zero		1


	//   ....[58]....
        /*0460*/ 	.word	0x00000600
        /*0464*/ 	.word	0x000000ff
        /*0468*/ 	.word	0x000000e8
        /*046c*/ 	.short	0x0100
        /*046e*/ 	.byte	0x08
	.zero		1


	//   ....[59]....
        /*0470*/ 	.word	0x00000610
        /*0474*/ 	.word	0x000000ff
        /*0478*/ 	.word	0x00000210
        /*047c*/ 	.short	0x0100
        /*047e*/ 	.byte	0x08
	.zero		1


	//   ....[60]....
        /*0480*/ 	.word	0x00000620
        /*0484*/ 	.word	0x000000ff
        /*0488*/ 	.word	0x000000f0
        /*048c*/ 	.short	0x0100
        /*048e*/ 	.byte	0x08
	.zero		1


	//   ....[61]....
        /*0490*/ 	.word	0x00000630
        /*0494*/ 	.word	0x000000ff
        /*0498*/ 	.word	0x00000218
        /*049c*/ 	.short	0x0100
        /*049e*/ 	.byte	0x08
	.zero		1


	//   ....[62]....
        /*04a0*/ 	.word	0x00000640
        /*04a4*/ 	.word	0x000000ff
        /*04a8*/ 	.word	0x000000f8
        /*04ac*/ 	.short	0x0100
        /*04ae*/ 	.byte	0x08
	.zero		1


	//   ....[63]....
        /*04b0*/ 	.word	0x00000650
        /*04b4*/ 	.word	0x000000ff
        /*04b8*/ 	.word	0x00000220
        /*04bc*/ 	.short	0x0100
        /*04be*/ 	.byte	0x08
	.zero		1


	//   ....[64]....
        /*04c0*/ 	.word	0x00000660
        /*04c4*/ 	.word	0x000000ff
        /*04c8*/ 	.word	0x00000100
        /*04cc*/ 	.short	0x0100
        /*04ce*/ 	.byte	0x08
	.zero		1


	//   ....[65]....
        /*04d0*/ 	.word	0x00000670
        /*04d4*/ 	.word	0x000000ff
        /*04d8*/ 	.word	0x00000228
        /*04dc*/ 	.short	0x0100
        /*04de*/ 	.byte	0x08
	.zero		1


	//   ....[66]....
        /*04e0*/ 	.word	0x00000680
        /*04e4*/ 	.word	0x000000ff
        /*04e8*/ 	.word	0x00000108
        /*04ec*/ 	.short	0x0100
        /*04ee*/ 	.byte	0x08
	.zero		1


	//   ....[67]....
        /*04f0*/ 	.word	0x00000690
        /*04f4*/ 	.word	0x000000ff
        /*04f8*/ 	.word	0x00000230
        /*04fc*/ 	.short	0x0100
        /*04fe*/ 	.byte	0x08
	.zero		1


	//   ....[68]....
        /*0500*/ 	.word	0x000006a0
        /*0504*/ 	.word	0x000000ff
        /*0508*/ 	.word	0x00000110
        /*050c*/ 	.short	0x0100
        /*050e*/ 	.byte	0x08
	.zero		1


	//   ....[69]....
        /*0510*/ 	.word	0x000006b0
        /*0514*/ 	.word	0x000000ff
        /*0518*/ 	.word	0x00000238
        /*051c*/ 	.short	0x0100
        /*051e*/ 	.byte	0x08
	.zero		1


	//   ....[70]....
        /*0520*/ 	.word	0x000006c0
        /*0524*/ 	.word	0x000000ff
        /*0528*/ 	.word	0x00000118
        /*052c*/ 	.short	0x0100
        /*052e*/ 	.byte	0x08
	.zero		1


	//   ....[71]....
        /*0530*/ 	.word	0x000006d0
        /*0534*/ 	.word	0x000000ff
        /*0538*/ 	.word	0x00000240
        /*053c*/ 	.short	0x0100
        /*053e*/ 	.byte	0x08
	.zero		1


	//   ....[72]....
        /*0540*/ 	.word	0x000006e0
        /*0544*/ 	.word	0x000000ff
        /*0548*/ 	.word	0x00000120
        /*054c*/ 	.short	0x0100
        /*054e*/ 	.byte	0x08
	.zero		1


	//   ....[73]....
        /*0550*/ 	.word	0x000006f0
        /*0554*/ 	.word	0x000000ff
        /*0558*/ 	.word	0x00000248
        /*055c*/ 	.short	0x0100
        /*055e*/ 	.byte	0x08
	.zero		1


	//   ....[74]....
        /*0560*/ 	.word	0x00000a10
        /*0564*/ 	.word	0x000000ff
        /*0568*/ 	.word	0x00000280
        /*056c*/ 	.short	0x0100
        /*056e*/ 	.byte	0x08
	.zero		1


	//   ....[75]....
        /*0570*/ 	.word	0x00000a80
        /*0574*/ 	.word	0x000000ff
        /*0578*/ 	.word	0x00000288
        /*057c*/ 	.short	0x0100
        /*057e*/ 	.byte	0x08
	.zero		1


	//   ....[76]....
        /*0580*/ 	.word	0x00000aa0
        /*0584*/ 	.word	0x000000ff
        /*0588*/ 	.word	0x00000260
        /*058c*/ 	.short	0x0100
        /*058e*/ 	.byte	0x09
	.zero		1


	//   ....[77]....
        /*0590*/ 	.word	0x00000ab0
        /*0594*/ 	.word	0x000000ff
        /*0598*/ 	.word	0x00000268
        /*059c*/ 	.short	0x0100
        /*059e*/ 	.byte	0x09
	.zero		1


	//   ....[78]....
        /*05a0*/ 	.word	0x00000ac0
        /*05a4*/ 	.word	0x000000ff
        /*05a8*/ 	.word	0x00000270
        /*05ac*/ 	.short	0x0100
        /*05ae*/ 	.byte	0x09
	.zero		1


	//   ....[79]....
        /*05b0*/ 	.word	0x00000ad0
        /*05b4*/ 	.word	0x000000ff
        /*05b8*/ 	.word	0x00000278
        /*05bc*/ 	.short	0x0100
        /*05be*/ 	.byte	0x09
	.zero		1


	//   ....[80]....
        /*05c0*/ 	.word	0x000019c0
        /*05c4*/ 	.word	0x000000ff
        /*05c8*/ 	.word	0xfffffff8
        /*05cc*/ 	.short	0x010a
        /*05ce*/ 	.byte	0x2b
	.zero		1


	//   ....[81]....
        /*05d0*/ 	.word	0x00001b90
        /*05d4*/ 	.word	0x00000003
        /*05d8*/ 	.word	0x00000000
        /*05dc*/ 	.short	0x010a
        /*05de*/ 	.byte	0x3f
	.zero		1


	//   ....[82]....
        /*05e0*/ 	.word	0x00001bd0
        /*05e4*/ 	.word	0x00000003
        /*05e8*/ 	.word	0x00000000
        /*05ec*/ 	.short	0x010a
        /*05ee*/ 	.byte	0x3f
	.zero		1


	//   ....[83]....
        /*05f0*/ 	.word	0x00001d60
        /*05f4*/ 	.word	0x000000ff
        /*05f8*/ 	.word	0x00000000
        /*05fc*/ 	.short	0x010a
        /*05fe*/ 	.byte	0x04
	.zero		1


	//   ....[84]....
        /*0600*/ 	.word	0x00001da0
        /*0604*/ 	.word	0x000000ff
        /*0608*/ 	.word	0x00000000
        /*060c*/ 	.short	0x010a
        /*060e*/ 	.byte	0x04
	.zero		1


	//   ....[85]....
        /*0610*/ 	.word	0x00001e90
        /*0614*/ 	.word	0x000000ff
        /*0618*/ 	.word	0x00000000
        /*061c*/ 	.short	0x0101
        /*061e*/ 	.byte	0x04
	.zero		1


	//   ....[86]....
        /*0620*/ 	.word	0x00001f90
        /*0624*/ 	.word	0x00000003
        /*0628*/ 	.word	0x00000000
        /*062c*/ 	.short	0x0101
        /*062e*/ 	.byte	0x2f
	.zero		1


	//   ....[87]....
        /*0630*/ 	.word	0x00002080
        /*0634*/ 	.word	0x000000ff
        /*0638*/ 	.word	0x00000000
        /*063c*/ 	.short	0x0101
        /*063e*/ 	.byte	0x04
	.zero		1


	//   ....[88]....
        /*0640*/ 	.word	0x000020f0
        /*0644*/ 	.word	0x000000ff
        /*0648*/ 	.word	0x00000008
        /*064c*/ 	.short	0x010a
        /*064e*/ 	.byte	0x2b
	.zero		1


	//   ....[89]....
        /*0650*/ 	.word	0x00005580
        /*0654*/ 	.word	0x00000000
        /*0658*/ 	.word	0x00000000
        /*065c*/ 	.short	0x0101
        /*065e*/ 	.byte	0x2f
	.zero		1


	//   ....[90]....
        /*0660*/ 	.word	0x00005e50
        /*0664*/ 	.word	0x0000000b
        /*0668*/ 	.word	0x00000128
        /*066c*/ 	.short	0x010a
        /*066e*/ 	.byte	0x3f
	.zero		1


	//   ....[91]....
        /*0670*/ 	.word	0x00006240
        /*0674*/ 	.word	0x00000006
        /*0678*/ 	.word	0x00000288
        /*067c*/ 	.short	0x0101
        /*067e*/ 	.byte	0x3f
	.zero		1


	//   ....[92]....
        /*0680*/ 	.word	0x00006950
        /*0684*/ 	.word	0x00000007
        /*0688*/ 	.word	0x00000000
        /*068c*/ 	.short	0x010a
        /*068e*/ 	.byte	0x3f
	.zero		1


	//   ....[93]....
        /*0690*/ 	.word	0x000069d0
        /*0694*/ 	.word	0x00000006
        /*0698*/ 	.word	0x00000000
        /*069c*/ 	.short	0x010a
        /*069e*/ 	.byte	0x3f
	.zero		1


	//   ....[94]....
        /*06a0*/ 	.word	0x00006a60
        /*06a4*/ 	.word	0x00000007
        /*06a8*/ 	.word	0x00000000
        /*06ac*/ 	.short	0x010a
        /*06ae*/ 	.byte	0x3f
	.zero		1


	//   ....[95]....
        /*06b0*/ 	.word	0x00006af0
        /*06b4*/ 	.word	0x00000006
        /*06b8*/ 	.word	0x00000000
        /*06bc*/ 	.short	0x010a
        /*06be*/ 	.byte	0x3f
	.zero		1


	//   ....[96]....
        /*06c0*/ 	.word	0x00006b80
        /*06c4*/ 	.word	0x00000007
        /*06c8*/ 	.word	0x00000000
        /*06cc*/ 	.short	0x010a
        /*06ce*/ 	.byte	0x3f
	.zero		1


	//   ....[97]....
        /*06d0*/ 	.word	0x00006c10
        /*06d4*/ 	.word	0x00000006
        /*06d8*/ 	.word	0x00000000
        /*06dc*/ 	.short	0x010a
        /*06de*/ 	.byte	0x3f
	.zero		1


	//   ....[98]....
        /*06e0*/ 	.word	0x00006ca0
        /*06e4*/ 	.word	0x00000007
        /*06e8*/ 	.word	0x00000000
        /*06ec*/ 	.short	0x010a
        /*06ee*/ 	.byte	0x3f
	.zero		1


	//   ....[99]....
        /*06f0*/ 	.word	0x00006d30
        /*06f4*/ 	.word	0x00000006
        /*06f8*/ 	.word	0x00000000
        /*06fc*/ 	.short	0x010a
        /*06fe*/ 	.byte	0x3f
	.zero		1


	//   ....[100]....
        /*0700*/ 	.word	0x00006dc0
        /*0704*/ 	.word	0x00000007
        /*0708*/ 	.word	0x00000000
        /*070c*/ 	.short	0x010a
        /*070e*/ 	.byte	0x3f
	.zero		1


	//   ....[101]....
        /*0710*/ 	.word	0x00006e50
        /*0714*/ 	.word	0x00000006
        /*0718*/ 	.word	0x00000000
        /*071c*/ 	.short	0x010a
        /*071e*/ 	.byte	0x3f
	.zero		1


	//   ....[102]....
        /*0720*/ 	.word	0x00006ee0
        /*0724*/ 	.word	0x00000007
        /*0728*/ 	.word	0x00000000
        /*072c*/ 	.short	0x010a
        /*072e*/ 	.byte	0x3f
	.zero		1


	//   ....[103]....
        /*0730*/ 	.word	0x00006f70
        /*0734*/ 	.word	0x00000006
        /*0738*/ 	.word	0x00000000
        /*073c*/ 	.short	0x010a
        /*073e*/ 	.byte	0x3f
	.zero		1


	//   ....[104]....
        /*0740*/ 	.word	0x00007000
        /*0744*/ 	.word	0x00000007
        /*0748*/ 	.word	0x00000000
        /*074c*/ 	.short	0x010a
        /*074e*/ 	.byte	0x3f
	.zero		1


	//   ....[105]....
        /*0750*/ 	.word	0x00007090
        /*0754*/ 	.word	0x00000006
        /*0758*/ 	.word	0x00000000
        /*075c*/ 	.short	0x010a
        /*075e*/ 	.byte	0x3f
	.zero		1


	//   ....[106]....
        /*0760*/ 	.word	0x00007120
        /*0764*/ 	.word	0x00000007
        /*0768*/ 	.word	0x00000000
        /*076c*/ 	.short	0x010a
        /*076e*/ 	.byte	0x3f
	.zero		1


	//   ....[107]....
        /*0770*/ 	.word	0x000071b0
        /*0774*/ 	.word	0x00000006
        /*0778*/ 	.word	0x00000000
        /*077c*/ 	.short	0x010a
        /*077e*/ 	.byte	0x3f
	.zero		1


	//   ....[108]....
        /*0780*/ 	.word	0x00007240
        /*0784*/ 	.word	0x00000007
        /*0788*/ 	.word	0x00000000
        /*078c*/ 	.short	0x010a
        /*078e*/ 	.byte	0x3f
	.zero		1


	//   ....[109]....
        /*0790*/ 	.word	0x000072d0
        /*0794*/ 	.word	0x00000006
        /*0798*/ 	.word	0x00000000
        /*079c*/ 	.short	0x010a
        /*079e*/ 	.byte	0x3f
	.zero		1


	//   ....[110]....
        /*07a0*/ 	.word	0x00007360
        /*07a4*/ 	.word	0x00000007
        /*07a8*/ 	.word	0x00000000
        /*07ac*/ 	.short	0x010a
        /*07ae*/ 	.byte	0x3f
	.zero		1


	//   ....[111]....
        /*07b0*/ 	.word	0x000073f0
        /*07b4*/ 	.word	0x00000006
        /*07b8*/ 	.word	0x00000000
        /*07bc*/ 	.short	0x010a
        /*07be*/ 	.byte	0x3f
	.zero		1


	//   ....[112]....
        /*07c0*/ 	.word	0x00007480
        /*07c4*/ 	.word	0x00000007
        /*07c8*/ 	.word	0x00000000
        /*07cc*/ 	.short	0x010a
        /*07ce*/ 	.byte	0x3f
	.zero		1


	//   ....[113]....
        /*07d0*/ 	.word	0x00007510
        /*07d4*/ 	.word	0x00000006
        /*07d8*/ 	.word	0x00000000
        /*07dc*/ 	.short	0x010a
        /*07de*/ 	.byte	0x3f
	.zero		1


	//   ....[114]....
        /*07e0*/ 	.word	0x000075a0
        /*07e4*/ 	.word	0x00000007
        /*07e8*/ 	.word	0x00000000
        /*07ec*/ 	.short	0x010a
        /*07ee*/ 	.byte	0x3f
	.zero		1


	//   ....[115]....
        /*07f0*/ 	.word	0x00007630
        /*07f4*/ 	.word	0x00000006
        /*07f8*/ 	.word	0x00000000
        /*07fc*/ 	.short	0x010a
        /*07fe*/ 	.byte	0x3f
	.zero		1


	//   ....[116]....
        /*0800*/ 	.word	0x000076c0
        /*0804*/ 	.word	0x00000007
        /*0808*/ 	.word	0x00000000
        /*080c*/ 	.short	0x010a
        /*080e*/ 	.byte	0x3f
	.zero		1


	//   ....[117]....
        /*0810*/ 	.word	0x00007750
        /*0814*/ 	.word	0x00000006
        /*0818*/ 	.word	0x00000000
        /*081c*/ 	.short	0x010a
        /*081e*/ 	.byte	0x3f
	.zero		1


	//   ....[118]....
        /*0820*/ 	.word	0x000077e0
        /*0824*/ 	.word	0x00000007
        /*0828*/ 	.word	0x00000000
        /*082c*/ 	.short	0x010a
        /*082e*/ 	.byte	0x3f
	.zero		1


	//   ....[119]....
        /*0830*/ 	.word	0x00007870
        /*0834*/ 	.word	0x00000006
        /*0838*/ 	.word	0x00000000
        /*083c*/ 	.short	0x010a
        /*083e*/ 	.byte	0x3f
	.zero		1


	//   ....[120]....
        /*0840*/ 	.word	0x00007900
        /*0844*/ 	.word	0x00000007
        /*0848*/ 	.word	0x00000000
        /*084c*/ 	.short	0x010a
        /*084e*/ 	.byte	0x3f
	.zero		1


	//   ....[121]....
        /*0850*/ 	.word	0x00007990
        /*0854*/ 	.word	0x00000006
        /*0858*/ 	.word	0x00000000
        /*085c*/ 	.short	0x010a
        /*085e*/ 	.byte	0x3f
	.zero		1


	//   ....[122]....
        /*0860*/ 	.word	0x00007a20
        /*0864*/ 	.word	0x00000007
        /*0868*/ 	.word	0x00000000
        /*086c*/ 	.short	0x010a
        /*086e*/ 	.byte	0x3f
	.zero		1


	//   ....[123]....
        /*0870*/ 	.word	0x00007ab0
        /*0874*/ 	.word	0x00000006
        /*0878*/ 	.word	0x00000000
        /*087c*/ 	.short	0x010a
        /*087e*/ 	.byte	0x3f
	.zero		1


	//   ....[124]....
        /*0880*/ 	.word	0x00007b40
        /*0884*/ 	.word	0x00000007
        /*0888*/ 	.word	0x00000000
        /*088c*/ 	.short	0x010a
        /*088e*/ 	.byte	0x3f
	.zero		1


	//   ....[125]....
        /*0890*/ 	.word	0x00007bd0
        /*0894*/ 	.word	0x00000006
        /*0898*/ 	.word	0x00000000
        /*089c*/ 	.short	0x010a
        /*089e*/ 	.byte	0x3f
	.zero		1


	//   ....[126]....
        /*08a0*/ 	.word	0x00007c60
        /*08a4*/ 	.word	0x00000007
        /*08a8*/ 	.word	0x00000000
        /*08ac*/ 	.short	0x010a
        /*08ae*/ 	.byte	0x3f
	.zero		1


	//   ....[127]....
        /*08b0*/ 	.word	0x00007cf0
        /*08b4*/ 	.word	0x00000006
        /*08b8*/ 	.word	0x00000000
        /*08bc*/ 	.short	0x010a
        /*08be*/ 	.byte	0x3f
	.zero		1


	//   ....[128]....
        /*08c0*/ 	.word	0x00007d80
        /*08c4*/ 	.word	0x00000005
        /*08c8*/ 	.word	0x00000000
        /*08cc*/ 	.short	0x010a
        /*08ce*/ 	.byte	0x3f
	.zero		1


	//   ....[129]....
        /*08d0*/ 	.word	0x00007df0
        /*08d4*/ 	.word	0x00000003
        /*08d8*/ 	.word	0xfffffff8
        /*08dc*/ 	.short	0x010a
        /*08de*/ 	.byte	0x3f
	.zero		1


	//   ....[130]....
        /*08e0*/ 	.word	0x00007e40
        /*08e4*/ 	.word	0x00000003
        /*08e8*/ 	.word	0x00000000
        /*08ec*/ 	.short	0x010a
        /*08ee*/ 	.byte	0x3f
	.zero		1


	//   ....[131]....
        /*08f0*/ 	.word	0x00007ea0
        /*08f4*/ 	.word	0x00000004
        /*08f8*/ 	.word	0x00000000
        /*08fc*/ 	.short	0x010a
        /*08fe*/ 	.byte	0x3f
	.zero		1


	//   ....[132]....
        /*0900*/ 	.word	0x00007f00
        /*0904*/ 	.word	0x00000003
        /*0908*/ 	.word	0x00000008
        /*090c*/ 	.short	0x010a
        /*090e*/ 	.byte	0x3f
	.zero		1


	//   ....[133]....
        /*0910*/ 	.word	0x00007fd0
        /*0914*/ 	.word	0x0000000b
        /*0918*/ 	.word	0x00000128
        /*091c*/ 	.short	0x010a
        /*091e*/ 	.byte	0x3f
	.zero		1


	//   ....[134]....
        /*0920*/ 	.word	0x000080a0
        /*0924*/ 	.word	0x00000007
        /*0928*/ 	.word	0x00000000
        /*092c*/ 	.short	0x010a
        /*092e*/ 	.byte	0x3f
	.zero		1


	//   ....[135]....
        /*0930*/ 	.word	0x000080f0
        /*0934*/ 	.word	0x00000006
        /*0938*/ 	.word	0x00000000
        /*093c*/ 	.short	0x010a
        /*093e*/ 	.byte	0x3f
	.zero		1


	//   ....[136]....
        /*0940*/ 	.word	0x00008140
        /*0944*/ 	.word	0x00000007
        /*0948*/ 	.word	0x00000000
        /*094c*/ 	.short	0x010a
        /*094e*/ 	.byte	0x3f
	.zero		1


	//   ....[137]....
        /*0950*/ 	.word	0x00008190
        /*0954*/ 	.word	0x00000006
        /*0958*/ 	.word	0x00000000
        /*095c*/ 	.short	0x010a
        /*095e*/ 	.byte	0x3f
	.zero		1


	//   ....[138]....
        /*0960*/ 	.word	0x000081e0
        /*0964*/ 	.word	0x00000007
        /*0968*/ 	.word	0x00000000
        /*096c*/ 	.short	0x010a
        /*096e*/ 	.byte	0x3f
	.zero		1


	//   ....[139]....
        /*0970*/ 	.word	0x00008230
        /*0974*/ 	.word	0x00000006
        /*0978*/ 	.word	0x00000000
        /*097c*/ 	.short	0x010a
        /*097e*/ 	.byte	0x3f
	.zero		1


	//   ....[140]....
        /*0980*/ 	.word	0x00008280
        /*0984*/ 	.word	0x00000007
        /*0988*/ 	.word	0x00000000
        /*098c*/ 	.short	0x010a
        /*098e*/ 	.byte	0x3f
	.zero		1


	//   ....[141]....
        /*0990*/ 	.word	0x000082d0
        /*0994*/ 	.word	0x00000006
        /*0998*/ 	.word	0x00000000
        /*099c*/ 	.short	0x010a
        /*099e*/ 	.byte	0x3f
	.zero		1


	//   ....[142]....
        /*09a0*/ 	.word	0x00008320
        /*09a4*/ 	.word	0x00000007
        /*09a8*/ 	.word	0x00000000
        /*09ac*/ 	.short	0x010a
        /*09ae*/ 	.byte	0x3f
	.zero		1


	//   ....[143]....
        /*09b0*/ 	.word	0x00008370
        /*09b4*/ 	.word	0x00000006
        /*09b8*/ 	.word	0x00000000
        /*09bc*/ 	.short	0x010a
        /*09be*/ 	.byte	0x3f
	.zero		1


	//   ....[144]....
        /*09c0*/ 	.word	0x000083c0
        /*09c4*/ 	.word	0x00000007
        /*09c8*/ 	.word	0x00000000
        /*09cc*/ 	.short	0x010a
        /*09ce*/ 	.byte	0x3f
	.zero		1


	//   ....[145]....
        /*09d0*/ 	.word	0x00008410
        /*09d4*/ 	.word	0x00000006
        /*09d8*/ 	.word	0x00000000
        /*09dc*/ 	.short	0x010a
        /*09de*/ 	.byte	0x3f
	.zero		1


	//   ....[146]....
        /*09e0*/ 	.word	0x00008460
        /*09e4*/ 	.word	0x00000007
        /*09e8*/ 	.word	0x00000000
        /*09ec*/ 	.short	0x010a
        /*09ee*/ 	.byte	0x3f
	.zero		1


	//   ....[147]....
        /*09f0*/ 	.word	0x000084b0
        /*09f4*/ 	.word	0x00000006
        /*09f8*/ 	.word	0x00000000
        /*09fc*/ 	.short	0x010a
        /*09fe*/ 	.byte	0x3f
	.zero		1


	//   ....[148]....
        /*0a00*/ 	.word	0x00008500
        /*0a04*/ 	.word	0x00000007
        /*0a08*/ 	.word	0x00000000
        /*0a0c*/ 	.short	0x010a
        /*0a0e*/ 	.byte	0x3f
	.zero		1


	//   ....[149]....
        /*0a10*/ 	.word	0x00008550
        /*0a14*/ 	.word	0x00000006
        /*0a18*/ 	.word	0x00000000
        /*0a1c*/ 	.short	0x010a
        /*0a1e*/ 	.byte	0x3f
	.zero		1


	//   ....[150]....
        /*0a20*/ 	.word	0x000085a0
        /*0a24*/ 	.word	0x00000007
        /*0a28*/ 	.word	0x00000000
        /*0a2c*/ 	.short	0x010a
        /*0a2e*/ 	.byte	0x3f
	.zero		1


	//   ....[151]....
        /*0a30*/ 	.word	0x000085f0
        /*0a34*/ 	.word	0x00000006
        /*0a38*/ 	.word	0x00000000
        /*0a3c*/ 	.short	0x010a
        /*0a3e*/ 	.byte	0x3f
	.zero		1


	//   ....[152]....
        /*0a40*/ 	.word	0x00008640
        /*0a44*/ 	.word	0x00000007
        /*0a48*/ 	.word	0x00000000
        /*0a4c*/ 	.short	0x010a
        /*0a4e*/ 	.byte	0x3f
	.zero		1


	//   ....[153]....
        /*0a50*/ 	.word	0x00008690
        /*0a54*/ 	.word	0x00000006
        /*0a58*/ 	.word	0x00000000
        /*0a5c*/ 	.short	0x010a
        /*0a5e*/ 	.byte	0x3f
	.zero		1


	//   ....[154]....
        /*0a60*/ 	.word	0x000086e0
        /*0a64*/ 	.word	0x00000007
        /*0a68*/ 	.word	0x00000000
        /*0a6c*/ 	.short	0x010a
        /*0a6e*/ 	.byte	0x3f
	.zero		1


	//   ....[155]....
        /*0a70*/ 	.word	0x00008730
        /*0a74*/ 	.word	0x00000006
        /*0a78*/ 	.word	0x00000000
        /*0a7c*/ 	.short	0x010a
        /*0a7e*/ 	.byte	0x3f
	.zero		1


	//   ....[156]....
        /*0a80*/ 	.word	0x00008780
        /*0a84*/ 	.word	0x00000007
        /*0a88*/ 	.word	0x00000000
        /*0a8c*/ 	.short	0x010a
        /*0a8e*/ 	.byte	0x3f
	.zero		1


	//   ....[157]....
        /*0a90*/ 	.word	0x000087d0
        /*0a94*/ 	.word	0x00000006
        /*0a98*/ 	.word	0x00000000
        /*0a9c*/ 	.short	0x010a
        /*0a9e*/ 	.byte	0x3f
	.zero		1


	//   ....[158]....
        /*0aa0*/ 	.word	0x00008820
        /*0aa4*/ 	.word	0x00000007
        /*0aa8*/ 	.word	0x00000000
        /*0aac*/ 	.short	0x010a
        /*0aae*/ 	.byte	0x3f
	.zero		1


	//   ....[159]....
        /*0ab0*/ 	.word	0x00008870
        /*0ab4*/ 	.word	0x00000006
        /*0ab8*/ 	.word	0x00000000
        /*0abc*/ 	.short	0x010a
        /*0abe*/ 	.byte	0x3f
	.zero		1


	//   ....[160]....
        /*0ac0*/ 	.word	0x000088c0
        /*0ac4*/ 	.word	0x00000007
        /*0ac8*/ 	.word	0x00000000
        /*0acc*/ 	.short	0x010a
        /*0ace*/ 	.byte	0x3f
	.zero		1


	//   ....[161]....
        /*0ad0*/ 	.word	0x00008910
        /*0ad4*/ 	.word	0x00000006
        /*0ad8*/ 	.word	0x00000000
        /*0adc*/ 	.short	0x010a
        /*0ade*/ 	.byte	0x3f
	.zero		1


	//   ....[162]....
        /*0ae0*/ 	.word	0x00008960
        /*0ae4*/ 	.word	0x00000007
        /*0ae8*/ 	.word	0x00000000
        /*0aec*/ 	.short	0x010a
        /*0aee*/ 	.byte	0x3f
	.zero		1


	//   ....[163]....
        /*0af0*/ 	.word	0x000089b0
        /*0af4*/ 	.word	0x00000006
        /*0af8*/ 	.word	0x00000000
        /*0afc*/ 	.short	0x010a
        /*0afe*/ 	.byte	0x3f
	.zero		1


	//   ....[164]....
        /*0b00*/ 	.word	0x00008a00
        /*0b04*/ 	.word	0x00000007
        /*0b08*/ 	.word	0x00000000
        /*0b0c*/ 	.short	0x010a
        /*0b0e*/ 	.byte	0x3f
	.zero		1


	//   ....[165]....
        /*0b10*/ 	.word	0x00008a50
        /*0b14*/ 	.word	0x00000006
        /*0b18*/ 	.word	0x00000000
        /*0b1c*/ 	.short	0x010a
        /*0b1e*/ 	.byte	0x3f
	.zero		1


	//   ....[166]....
        /*0b20*/ 	.word	0x00008aa0
        /*0b24*/ 	.word	0x00000007
        /*0b28*/ 	.word	0x00000000
        /*0b2c*/ 	.short	0x010a
        /*0b2e*/ 	.byte	0x3f
	.zero		1


	//   ....[167]....
        /*0b30*/ 	.word	0x00008af0
        /*0b34*/ 	.word	0x00000006
        /*0b38*/ 	.word	0x00000000
        /*0b3c*/ 	.short	0x010a
        /*0b3e*/ 	.byte	0x3f
	.zero		1


	//   ....[168]....
        /*0b40*/ 	.word	0x00008b40
        /*0b44*/ 	.word	0x00000007
        /*0b48*/ 	.word	0x00000000
        /*0b4c*/ 	.short	0x010a
        /*0b4e*/ 	.byte	0x3f
	.zero		1


	//   ....[169]....
        /*0b50*/ 	.word	0x00008b90
        /*0b54*/ 	.word	0x00000006
        /*0b58*/ 	.word	0x00000000
        /*0b5c*/ 	.short	0x010a
        /*0b5e*/ 	.byte	0x3f
	.zero		1


	//----- nvinfo : EIATTR_NUM_MBARRIERS
	.align		4
.L_37:
        /*0b60*/ 	.byte	0x03, 0x38
        /*0b62*/ 	.short	0x0050


	//----- nvinfo : EIATTR_EXIT_INSTR_OFFSETS
	.align		4
        /*0b64*/ 	.byte	0x04, 0x1c
        /*0b66*/ 	.short	(.L_39 - .L_38)


	//   ....[0]....
.L_38:
        /*0b68*/ 	.word	0x000015f0


	//   ....[1]....
        /*0b6c*/ 	.word	0x00001650


	//   ....[2]....
        /*0b70*/ 	.word	0x00005b80


	//   ....[3]....
        /*0b74*/ 	.word	0x00005bb0


	//   ....[4]....
        /*0b78*/ 	.word	0x00007dd0


	//----- nvinfo : EIATTR_MAX_THREADS
	.align		4
.L_39:
        /*0b7c*/ 	.byte	0x04, 0x05
        /*0b7e*/ 	.short	(.L_41 - .L_40)
.L_40:
        /*0b80*/ 	.word	0x00000180
        /*0b84*/ 	.word	0x00000001
        /*0b88*/ 	.word	0x00000001


	//----- nvinfo : EIATTR_CRS_STACK_SIZE
	.align		4
.L_41:
        /*0b8c*/ 	.byte	0x04, 0x1e
        /*0b8e*/ 	.short	(.L_43 - .L_42)
.L_42:
        /*0b90*/ 	.word	0x00000000


	//----- nvinfo : EIATTR_CBANK_PARAM_SIZE
	.align		4
.L_43:
        /*0b94*/ 	.byte	0x03, 0x19
        /*0b96*/ 	.short	0x0470


	//----- nvinfo : EIATTR_PARAM_CBANK
	.align		4
        /*0b98*/ 	.byte	0x04, 0x0a
        /*0b9a*/ 	.short	(.L_45 - .L_44)
	.align		4
.L_44:
        /*0b9c*/ 	.word	index@(.nv.constant0._ZN7cutlass13device_kernelINS_4gemm6kernel13GemmUniversalIN4cute5tupleIJiiiiEEENS1_10collective13CollectiveMmaINS1_34MainloopSm90TmaGmmaWarpSpecializedILi37ENS5_IJNS4_1CILi1EEESB_SB_EEENS1_32KernelTmaWarpSpecializedPingpongEEENS5_IJNSA_ILi64EEENSA_ILi128EEENSA_ILi32EEEEEEaNS5_IJlSB_lEEEaSJ_NS4_8TiledMMAINS4_8MMA_AtomIJNS4_4SM904GMMA27MMA_64x128x32_S32S8S8_SS_TNEEEENS4_6LayoutISC_NS5_IJNSA_ILi0EEESR_SR_EEEEENS5_IJNS4_10UnderscoreESU_SU_EEEEENS4_13SM90_TMA_LOADENS4_14ComposedLayoutINS4_7SwizzleILi1ELi4ELi3EEENS4_18smem_ptr_flag_bitsILi8EEENSQ_INS5_IJNSA_ILi8EEESH_EEENS5_IJSH_SB_EEEEEEEvNS4_8identityESX_S17_vS18_EENS_8epilogue10collective6detail29Sm90TmaWarpSpecializedAdapterINS1B_15DefaultEpilogueIaSJ_SJ_NS1A_6thread17LinearCombinationIaLi1EiiLNS1F_9ScaleType4KindE0ELNS_15FloatRoundStyleE2EaEENS1_15EpilogueDefaultEEEEEvvEEEEvNT_6ParamsE)
        /*0ba0*/ 	.short	0x0210
        /*0ba2*/ 	.short	0x0470


	//----- nvinfo : EIATTR_SW_WAR
	.align		4
.L_45:
        /*0ba4*/ 	.byte	0x04, 0x36
        /*0ba6*/ 	.short	(.L_47 - .L_46)
.L_46:
        /*0ba8*/ 	.word	0x00000008
.L_47:


//--------------------- .nv.callgraph             --------------------------
	.section	.nv.callgraph,"",@"SHT_CUDA_CALLGRAPH"
	.align	4
	.sectionentsize	8
	.align		4
        /*0000*/ 	.word	0x00000000
	.align		4
        /*0004*/ 	.word	0xffffffff
	.align		4
        /*0008*/ 	.word	index@(_ZN7cutlass13device_kernelINS_4gemm6kernel13GemmUniversalIN4cute5tupleIJiiiiEEENS1_10collective13CollectiveMmaINS1_34MainloopSm90TmaGmmaWarpSpecializedILi37ENS5_IJNS4_1CILi1EEESB_SB_EEENS1_32KernelTmaWarpSpecializedPingpongEEENS5_IJNSA_ILi64EEENSA_ILi128EEENSA_ILi32EEEEEEaNS5_IJlSB_lEEEaSJ_NS4_8TiledMMAINS4_8MMA_AtomIJNS4_4SM904GMMA27MMA_64x128x32_S32S8S8_SS_TNEEEENS4_6LayoutISC_NS5_IJNSA_ILi0EEESR_SR_EEEEENS5_IJNS4_10UnderscoreESU_SU_EEEEENS4_13SM90_TMA_LOADENS4_14ComposedLayoutINS4_7SwizzleILi1ELi4ELi3EEENS4_18smem_ptr_flag_bitsILi8EEENSQ_INS5_IJNSA_ILi8EEESH_EEENS5_IJSH_SB_EEEEEEEvNS4_8identityESX_S17_vS18_EENS_8epilogue10collective6detail29Sm90TmaWarpSpecializedAdapterINS1B_15DefaultEpilogueIaSJ_SJ_NS1A_6thread17LinearCombinationIaLi1EiiLNS1F_9ScaleType4KindE0ELNS_15FloatRoundStyleE2EaEENS1_15EpilogueDefaultEEEEEvvEEEEvNT_6ParamsE)
	.align		4
        /*000c*/ 	.word	index@(__assertfail)
	.align		4
        /*0010*/ 	.word	0x00000000
	.align		4
        /*0014*/ 	.word	0xfffffffe
	.align		4
        /*0018*/ 	.word	0x00000000
	.align		4
        /*001c*/ 	.word	0xfffffffd
	.align		4
        /*0020*/ 	.word	0x00000000
	.align		4
        /*0024*/ 	.word	0xfffffffc


//--------------------- .nv.constant4             --------------------------
	.section	.nv.constant4,"a",@progbits
	.align	8
	.align		8
.nv.constant4:
        /*0000*/ 	.dword	__assertfail
	.align		8
        /*0008*/ 	.dword	__unnamed_1
	.align		8
        /*0010*/ 	.dword	_ZN39_INTERNAL_093c7d2e_4_k_cu_3feb3b7d_44384cuda3std3__45__cpo5beginE
	.align		8
        /*0018*/ 	.dword	_ZN39_INTERNAL_093c7d2e_4_k_cu_3feb3b7d_44384cuda3std3__45__cpo3endE
	.align		8
        /*0020*/ 	.dword	_ZN39_INTERNAL_093c7d2e_4_k_cu_3feb3b7d_44384cuda3std3__45__cpo6cbeginE
	.align		8
        /*0028*/ 	.dword	_ZN39_INTERNAL_093c7d2e_4_k_cu_3feb3b7d_44384cuda3std3__45__cpo4cendE
	.align		8
        /*0030*/ 	.dword	_ZN39_INTERNAL_093c7d2e_4_k_cu_3feb3b7d_44384cuda3std3__441_GLOBAL__N__093c7d2e_4_k_cu_3feb3b7d_44386ignoreE
	.align		8
        /*0038*/ 	.dword	_ZN39_INTERNAL_093c7d2e_4_k_cu_3feb3b7d_44384cuda3std3__419piecewise_constructE
	.align		8
        /*0040*/ 	.dword	_ZN39_INTERNAL_093c7d2e_4_k_cu_3feb3b7d_44384cuda3std3__48in_placeE
	.align		8
        /*0048*/ 	.dword	_ZN39_INTERNAL_093c7d2e_4_k_cu_3feb3b7d_44384cuda3std6ranges3__45__cpo4swapE
	.align		8
        /*0050*/ 	.dword	_ZN39_INTERNAL_093c7d2e_4_k_cu_3feb3b7d_44384cuda3std6ranges3__45__cpo9iter_moveE
	.align		8
        /*0058*/ 	.dword	_ZN39_INTERNAL_093c7d2e_4_k_cu_3feb3b7d_44384cute7productE
	.align		8
        /*0060*/ 	.dword	_ZN39_INTERNAL_093c7d2e_4_k_cu_3feb3b7d_44384cute1_E
	.align		8
        /*0068*/ 	.dword	$str$22
	.align		8
        /*0070*/ 	.dword	$str$23


//--------------------- .text._ZN7cutlass13device_kernelINS_4gemm6kernel13GemmUniversalIN4cute5tupleIJiiiiEEENS1_10collective13CollectiveMmaINS1_34MainloopSm90TmaGmmaWarpSpecializedILi37ENS5_IJNS4_1CILi1EEESB_SB_EEENS1_32KernelTmaWarpSpecializedPingpongEEENS5_IJNSA_ILi64EEENSA_ILi128EEENSA_ILi32EEEEEEaNS5_IJlSB_lEEEaSJ_NS4_8TiledMMAINS4_8MMA_AtomIJNS4_4SM904GMMA27MMA_64x128x32_S32S8S8_SS_TNEEEENS4_6LayoutISC_NS5_IJNSA_ILi0EEESR_SR_EEEEENS5_IJNS4_10UnderscoreESU_SU_EEEEENS4_13SM90_TMA_LOADENS4_14ComposedLayoutINS4_7SwizzleILi1ELi4ELi3EEENS4_18smem_ptr_flag_bitsILi8EEENSQ_INS5_IJNSA_ILi8EEESH_EEENS5_IJSH_SB_EEEEEEEvNS4_8identityESX_S17_vS18_EENS_8epilogue10collective6detail29Sm90TmaWarpSpecializedAdapterINS1B_15DefaultEpilogueIaSJ_SJ_NS1A_6thread17LinearCombinationIaLi1EiiLNS1F_9ScaleType4KindE0ELNS_15FloatRoundStyleE2EaEENS1_15EpilogueDefaultEEEEEvvEEEEvNT_6ParamsE --------------------------
	.section	.text._ZN7cutlass13device_kernelINS_4gemm6kernel13GemmUniversalIN4cute5tupleIJiiiiEEENS1_10collective13CollectiveMmaINS1_34MainloopSm90TmaGmmaWarpSpecializedILi37ENS5_IJNS4_1CILi1EEESB_SB_EEENS1_32KernelTmaWarpSpecializedPingpongEEENS5_IJNSA_ILi64EEENSA_ILi128EEENSA_ILi32EEEEEEaNS5_IJlSB_lEEEaSJ_NS4_8TiledMMAINS4_8MMA_AtomIJNS4_4SM904GMMA27MMA_64x128x32_S32S8S8_SS_TNEEEENS4_6LayoutISC_NS5_IJNSA_ILi0EEESR_SR_EEEEENS5_IJNS4_10UnderscoreESU_SU_EEEEENS4_13SM90_TMA_LOADENS4_14ComposedLayoutINS4_7SwizzleILi1ELi4ELi3EEENS4_18smem_ptr_flag_bitsILi8EEENSQ_INS5_IJNSA_ILi8EEESH_EEENS5_IJSH_SB_EEEEEEEvNS4_8identityESX_S17_vS18_EENS_8epilogue10collective6detail29Sm90TmaWarpSpecializedAdapterINS1B_15DefaultEpilogueIaSJ_SJ_NS1A_6thread17LinearCombinationIaLi1EiiLNS1F_9ScaleType4KindE0ELNS_15FloatRoundStyleE2EaEENS1_15EpilogueDefaultEEEEEvvEEEEvNT_6ParamsE,"ax",@progbits
	.align	128
.text._ZN7cutlass13device_kernelINS_4gemm6kernel13GemmUniversalIN4cute5tupleIJiiiiEEENS1_10collective13CollectiveMmaINS1_34MainloopSm90TmaGmmaWarpSpecializedILi37ENS5_IJNS4_1CILi1EEESB_SB_EEENS1_32KernelTmaWarpSpecializedPingpongEEENS5_IJNSA_ILi64EEENSA_ILi128EEENSA_ILi32EEEEEEaNS5_IJlSB_lEEEaSJ_NS4_8TiledMMAINS4_8MMA_AtomIJNS4_4SM904GMMA27MMA_64x128x32_S32S8S8_SS_TNEEEENS4_6LayoutISC_NS5_IJNSA_ILi0EEESR_SR_EEEEENS5_IJNS4_10UnderscoreESU_SU_EEEEENS4_13SM90_TMA_LOADENS4_14ComposedLayoutINS4_7SwizzleILi1ELi4ELi3EEENS4_18smem_ptr_flag_bitsILi8EEENSQ_INS5_IJNSA_ILi8EEESH_EEENS5_IJSH_SB_EEEEEEEvNS4_8identityESX_S17_vS18_EENS_8epilogue10collective6detail29Sm90TmaWarpSpecializedAdapterINS1B_15DefaultEpilogueIaSJ_SJ_NS1A_6thread17LinearCombinationIaLi1EiiLNS1F_9ScaleType4KindE0ELNS_15FloatRoundStyleE2EaEENS1_15EpilogueDefaultEEEEEvvEEEEvNT_6ParamsE:
        .type           _ZN7cutlass13device_kernelINS_4gemm6kernel13GemmUniversalIN4cute5tupleIJiiiiEEENS1_10collective13CollectiveMmaINS1_34MainloopSm90TmaGmmaWarpSpecializedILi37ENS5_IJNS4_1CILi1EEESB_SB_EEENS1_32KernelTmaWarpSpecializedPingpongEEENS5_IJNSA_ILi64EEENSA_ILi128EEENSA_ILi32EEEEEEaNS5_IJlSB_lEEEaSJ_NS4_8TiledMMAINS4_8MMA_AtomIJNS4_4SM904GMMA27MMA_64x128x32_S32S8S8_SS_TNEEEENS4_6LayoutISC_NS5_IJNSA_ILi0EEESR_SR_EEEEENS5_IJNS4_10UnderscoreESU_SU_EEEEENS4_13SM90_TMA_LOADENS4_14ComposedLayoutINS4_7SwizzleILi1ELi4ELi3EEENS4_18smem_ptr_flag_bitsILi8EEENSQ_INS5_IJNSA_ILi8EEESH_EEENS5_IJSH_SB_EEEEEEEvNS4_8identityESX_S17_vS18_EENS_8epilogue10collective6detail29Sm90TmaWarpSpecializedAdapterINS1B_15DefaultEpilogueIaSJ_SJ_NS1A_6thread17LinearCombinationIaLi1EiiLNS1F_9ScaleType4KindE0ELNS_15FloatRoundStyleE2EaEENS1_15EpilogueDefaultEEEEEvvEEEEvNT_6ParamsE,@function
        .size           _ZN7cutlass13device_kernelINS_4gemm6kernel13GemmUniversalIN4cute5tupleIJiiiiEEENS1_10collective13CollectiveMmaINS1_34MainloopSm90TmaGmmaWarpSpecializedILi37ENS5_IJNS4_1CILi1EEESB_SB_EEENS1_32KernelTmaWarpSpecializedPingpongEEENS5_IJNSA_ILi64EEENSA_ILi128EEENSA_ILi32EEEEEEaNS5_IJlSB_lEEEaSJ_NS4_8TiledMMAINS4_8MMA_AtomIJNS4_4SM904GMMA27MMA_64x128x32_S32S8S8_SS_TNEEEENS4_6LayoutISC_NS5_IJNSA_ILi0EEESR_SR_EEEEENS5_IJNS4_10UnderscoreESU_SU_EEEEENS4_13SM90_TMA_LOADENS4_14ComposedLayoutINS4_7SwizzleILi1ELi4ELi3EEENS4_18smem_ptr_flag_bitsILi8EEENSQ_INS5_IJNSA_ILi8EEESH_EEENS5_IJSH_SB_EEEEEEEvNS4_8identityESX_S17_vS18_EENS_8epilogue10collective6detail29Sm90TmaWarpSpecializedAdapterINS1B_15DefaultEpilogueIaSJ_SJ_NS1A_6thread17LinearCombinationIaLi1EiiLNS1F_9ScaleType4KindE0ELNS_15FloatRoundStyleE2EaEENS1_15EpilogueDefaultEEEEEvvEEEEvNT_6ParamsE,(.L_x_268 - _ZN7cutlass13device_kernelINS_4gemm6kernel13GemmUniversalIN4cute5tupleIJiiiiEEENS1_10collective13CollectiveMmaINS1_34MainloopSm90TmaGmmaWarpSpecializedILi37ENS5_IJNS4_1CILi1EEESB_SB_EEENS1_32KernelTmaWarpSpecializedPingpongEEENS5_IJNSA_ILi64EEENSA_ILi128EEENSA_ILi32EEEEEEaNS5_IJlSB_lEEEaSJ_NS4_8TiledMMAINS4_8MMA_AtomIJNS4_4SM904GMMA27MMA_64x128x32_S32S8S8_SS_TNEEEENS4_6LayoutISC_NS5_IJNSA_ILi0EEESR_SR_EEEEENS5_IJNS4_10UnderscoreESU_SU_EEEEENS4_13SM90_TMA_LOADENS4_14ComposedLayoutINS4_7SwizzleILi1ELi4ELi3EEENS4_18smem_ptr_flag_bitsILi8EEENSQ_INS5_IJNSA_ILi8EEESH_EEENS5_IJSH_SB_EEEEEEEvNS4_8identityESX_S17_vS18_EENS_8epilogue10collective6detail29Sm90TmaWarpSpecializedAdapterINS1B_15DefaultEpilogueIaSJ_SJ_NS1A_6thread17LinearCombinationIaLi1EiiLNS1F_9ScaleType4KindE0ELNS_15FloatRoundStyleE2EaEENS1_15EpilogueDefaultEEEEEvvEEEEvNT_6ParamsE)
        .other          _ZN7cutlass13device_kernelINS_4gemm6kernel13GemmUniversalIN4cute5tupleIJiiiiEEENS1_10collective13CollectiveMmaINS1_34MainloopSm90TmaGmmaWarpSpecializedILi37ENS5_IJNS4_1CILi1EEESB_SB_EEENS1_32KernelTmaWarpSpecializedPingpongEEENS5_IJNSA_ILi64EEENSA_ILi128EEENSA_ILi32EEEEEEaNS5_IJlSB_lEEEaSJ_NS4_8TiledMMAINS4_8MMA_AtomIJNS4_4SM904GMMA27MMA_64x128x32_S32S8S8_SS_TNEEEENS4_6LayoutISC_NS5_IJNSA_ILi0EEESR_SR_EEEEENS5_IJNS4_10UnderscoreESU_SU_EEEEENS4_13SM90_TMA_LOADENS4_14ComposedLayoutINS4_7SwizzleILi1ELi4ELi3EEENS4_18smem_ptr_flag_bitsILi8EEENSQ_INS5_IJNSA_ILi8EEESH_EEENS5_IJSH_SB_EEEEEEEvNS4_8identityESX_S17_vS18_EENS_8epilogue10collective6detail29Sm90TmaWarpSpecializedAdapterINS1B_15DefaultEpilogueIaSJ_SJ_NS1A_6thread17LinearCombinationIaLi1EiiLNS1F_9ScaleType4KindE0ELNS_15FloatRoundStyleE2EaEENS1_15EpilogueDefaultEEEEEvvEEEEvNT_6ParamsE,@"STO_CUDA_ENTRY STV_DEFAULT"
_ZN7cutlass13device_kernelINS_4gemm6kernel13GemmUniversalIN4cute5tupleIJiiiiEEENS1_10collective13CollectiveMmaINS1_34MainloopSm90TmaGmmaWarpSpecializedILi37ENS5_IJNS4_1CILi1EEESB_SB_EEENS1_32KernelTmaWarpSpecializedPingpongEEENS5_IJNSA_ILi64EEENSA_ILi128EEENSA_ILi32EEEEEEaNS5_IJlSB_lEEEaSJ_NS4_8TiledMMAINS4_8MMA_AtomIJNS4_4SM904GMMA27MMA_64x128x32_S32S8S8_SS_TNEEEENS4_6LayoutISC_NS5_IJNSA_ILi0EEESR_SR_EEEEENS5_IJNS4_10UnderscoreESU_SU_EEEEENS4_13SM90_TMA_LOADENS4_14ComposedLayoutINS4_7SwizzleILi1ELi4ELi3EEENS4_18smem_ptr_flag_bitsILi8EEENSQ_INS5_IJNSA_ILi8EEESH_EEENS5_IJSH_SB_EEEEEEEvNS4_8identityESX_S17_vS18_EENS_8epilogue10collective6detail29Sm90TmaWarpSpecializedAdapterINS1B_15DefaultEpilogueIaSJ_SJ_NS1A_6thread17LinearCombinationIaLi1EiiLNS1F_9ScaleType4KindE0ELNS_15FloatRoundStyleE2EaEENS1_15EpilogueDefaultEEEEEvvEEEEvNT_6ParamsE:
[----:B------:R-:W0:Y:S02]  /*0000*/  LDC R1, c[0x0][0x28] ;  /* 0x00000a00ff017b82 */ /* 0x000e240000000800 */
[----:B0-----:R-:W-:Y:S01]  /*0010*/  VIADD R1, R1, 0xfffffff8 ;  /* 0xfffffff801017836 */ /* 0x001fe20000000000 */
[----:B------:R-:W0:Y:S01]  /*0020*/  S2R R5, SR_TID.X ;  /* 0x0000000000057919 */ /* 0x000e220000002100 */
[----:B------:R-:W-:Y:S01]  /*0030*/  ELECT P0, URZ, PT ;  /* 0x00000000003f782f */ /* 0x000fe20003800000 */
[----:B------:R-:W-:Y:S01]  /*0040*/  BSSY B0, `(.L_x_0) ;  /* 0x000000f000007945 */ /* 0x000fe20003800000 */
[--C-:B0-----:R-:W-:Y:S02]  /*0050*/  SHF.R.U32.HI R0, RZ, 0x5, R5.reuse ;  /* 0x00000005ff007819 */ /* 0x101fe40000011605 */
[----:B------:R-:W-:-:S03]  /*0060*/  SHF.R.U32.HI R4, RZ, 0x7, R5 ;  /* 0x00000007ff047819 */ /* 0x000fc60000011605 */
[----:B------:R-:W0:Y:S04]  /*0070*/  SHFL.IDX PT, R2, R0, RZ, 0x1f ;  /* 0x00001fff00027589 */ /* 0x000e2800000e0000 */
[----:B------:R1:W2:Y:S01]  /*0080*/  SHFL.IDX PT, R7, R4, RZ, 0x1f ;  /* 0x00001fff04077589 */ /* 0x0002a200000e0000 */
[----:B0-----:R-:W-:-:S13]  /*0090*/  ISETP.NE.OR P0, PT, R2, RZ, !P0 ;  /* 0x000000ff0200720c */ /* 0x001fda0004705670 */
[----:B-12---:R-:W-:Y:S05]  /*00a0*/  @P0 BRA `(.L_x_1) ;  /* 0x0000000000200947 */ /* 0x006fea0003800000 */
[----:B------:R-:W-:Y:S02]  /*00b0*/  ULDC.64 UR4, c[0x0][0x198] ;  /* 0x0000660000047ab9 */ /* 0x000fe40000000a00 */
[----:B------:R-:W-:Y:S02]  /*00c0*/  UIADD3 UR6, UP0, UR4, 0xf0, URZ ;  /* 0x000000f004067890 */ /* 0x000fe4000ff1e03f */
[----:B------:R-:W-:Y:S02]  /*00d0*/  UIADD3 UR4, UP1, UR4, 0x1f0, URZ ;  /* 0x000001f004047890 */ /* 0x000fe4000ff3e03f */
[----:B------:R-:W-:Y:S02]  /*00e0*/  UIADD3.X UR7, URZ, UR5, URZ, UP0, !UPT ;  /* 0x000000053f077290 */ /* 0x000fe400087fe43f */
[----:B------:R-:W-:-:S07]  /*00f0*/  UIADD3.X UR5, URZ, UR5, URZ, UP1, !UPT ;  /* 0x000000053f057290 */ /* 0x000fce0008ffe43f */
[----:B------:R0:W-:Y:S02]  /*0100*/  UTMACCTL.PF [UR6] ;  /* 0x00000000060079b9 */ /* 0x0001e40008040000 */
[----:B------:R0:W-:Y:S02]  /*0110*/  UTMACCTL.PF [UR4] ;  /* 0x00000000040079b9 */ /* 0x0001e40008040000 */
[----:B0-----:R-:W-:Y:S01]  /*0120*/  NOP ;  /* 0x0000000000007918 */ /* 0x001fe20000000000 */
.L_x_1:
[----:B------:R-:W-:Y:S05]  /*0130*/  BSYNC B0 ;  /* 0x0000000000007941 */ /* 0x000fea0003800000 */
.L_x_0:
[----:B------:R-:W0:Y:S02]  /*0140*/  SHFL.IDX PT, R3, R0, RZ, 0x1f ;  /* 0x00001fff00037589 */ /* 0x000e2400000e0000 */
[----:B0-----:R-:W-:-:S13]  /*0150*/  ISETP.NE.AND P0, PT, R3, RZ, PT ;  /* 0x000000ff0300720c */ /* 0x001fda0003f05270 */
[----:B------:R-:W-:Y:S05]  /*0160*/  @P0 BRA `(.L_x_2) ;  /* 0x00000004006c0947 */ /* 0x000fea0003800000 */
[----:B------:R-:W-:Y:S01]  /*0170*/  ELECT P0, URZ, PT ;  /* 0x00000000003f782f */ /* 0x000fe20003800000 */
[----:B------:R-:W-:-:S12]  /*0180*/  BSSY B0, `(.L_x_2) ;  /* 0x0000059000007945 */ /* 0x000fd80003800000 */
[----:B------:R-:W-:Y:S05]  /*0190*/  @!P0 BRA `(.L_x_3) ;  /* 0x00000004005c8947 */ /* 0x000fea0003800000 */
[----:B------:R-:W0:Y:S01]  /*01a0*/  S2UR UR8, SR_CgaCtaId ;  /* 0x00000000000879c3 */ /* 0x000e220000008800 */
[----:B------:R-:W-:Y:S01]  /*01b0*/  UMOV UR4, 0x400 ;  /* 0x0000040000047882 */ /* 0x000fe20000000000 */
[----:B------:R-:W-:Y:S01]  /*01c0*/  UMOV UR5, 0x1 ;  /* 0x0000000100057882 */ /* 0x000fe20000000000 */
[----:B------:R-:W-:Y:S02]  /*01d0*/  UMOV UR6, 0x80 ;  /* 0x0000008000067882 */ /* 0x000fe40000000000 */
[----:B------:R-:W-:-:S04]  /*01e0*/  UIADD3 UR6, -UR6, 0x100000, URZ ;  /* 0x0010000006067890 */ /* 0x000fc8000fffe13f */
[----:B------:R-:W-:Y:S02]  /*01f0*/  USHF.L.U32 UR7, UR6, 0xb, URZ ;  /* 0x0000000b06077899 */ /* 0x000fe4000800063f */
[----:B------:R-:W-:Y:S02]  /*0200*/  USHF.L.U32 UR6, UR6, 0x1, URZ ;  /* 0x0000000106067899 */ /* 0x000fe4000800063f */
[----:B0-----:R-:W-:Y:S02]  /*0210*/  ULEA UR8, UR8, UR4, 0x18 ;  /* 0x0000000408087291 */ /* 0x001fe4000f8ec03f */
[----:B------:R-:W-:-:S04]  /*0220*/  UIADD3 UR4, -UR5, 0x100000, URZ ;  /* 0x0010000005047890 */ /* 0x000fc8000fffe13f */
[----:B------:R-:W-:Y:S02]  /*0230*/  USHF.L.U32 UR5, UR4, 0xb, URZ ;  /* 0x0000000b04057899 */ /* 0x000fe4000800063f */
[----:B------:R-:W-:Y:S01]  /*0240*/  USHF.L.U32 UR4, UR4, 0x1, URZ ;  /* 0x0000000104047899 */ /* 0x000fe2000800063f */
[----:B------:R-:W0:Y:S11]  /*0250*/  FENCE.VIEW.ASYNC.S ;  /* 0x00000000000073c6 */ /* 0x000e360000000000 */
[----:B0-----:R0:W1:Y:S01]  /*0260*/  SYNCS.EXCH.64 URZ, [UR8], UR4 ;  /* 0x00000004083f75b2 */ /* 0x0010620008000100 */
[----:B------:R0:W2:Y:S01]  /*0270*/  SYNCS.EXCH.64 URZ, [UR8+0x128], UR6 ;  /* 0x00012806083f75b2 */ /* 0x0000a20008000100 */
[----:B------:R0:W3:Y:S01]  /*0280*/  SYNCS.EXCH.64 URZ, [UR8+0x8], UR4 ;  /* 0x00000804083f75b2 */ /* 0x0000e20008000100 */
[----:B------:R0:W4:Y:S01]  /*0290*/  SYNCS.EXCH.64 URZ, [UR8+0x130], UR6 ;  /* 0x00013006083f75b2 */ /* 0x0001220008000100 */
[----:B------:R0:W0:Y:S01]  /*02a0*/  SYNCS.EXCH.64 URZ, [UR8+0x10], UR4 ;  /* 0x00001004083f75b2 */ /* 0x0000220008000100 */
        /* <DEDUP_REMOVED lines=69> */
[----:B-1234-:R-:W-:Y:S01]  /*0700*/  NOP ;  /* 0x0000000000007918 */ /* 0x01efe20000000000 */
.L_x_3:
[----:B0-----:R-:W-:Y:S05]  /*0710*/  BSYNC B0 ;  /* 0x0000000000007941 */ /* 0x001fea0003800000 */
.L_x_2:
[----:B------:R-:W0:Y:S01]  /*0720*/  SHFL.IDX PT, R6, R0, RZ, 0x1f ;  /* 0x00001fff00067589 */ /* 0x000e2200000e0000 */
[----:B------:R-:W-:Y:S01]  /*0730*/  ELECT P0, URZ, PT ;  /* 0x00000000003f782f */ /* 0x000fe20003800000 */
[----:B------:R-:W-:Y:S01]  /*0740*/  NOP ;  /* 0x0000000000007918 */ /* 0x000fe20000000000 */
[----:B------:R-:W-:Y:S01]  /*0750*/  ELECT P1, URZ, PT ;  /* 0x00000000003f782f */ /* 0x000fe20003820000 */
[----:B------:R1:W2:Y:S01]  /*0760*/  SHFL.IDX PT, R3, R0, RZ, 0x1f ;  /* 0x00001fff00037589 */ /* 0x0002a200000e0000 */
[----:B------:R-:W-:Y:S01]  /*0770*/  UMOV UR4, 0x20 ;  /* 0x0000002000047882 */ /* 0x000fe20000000000 */
[----:B------:R-:W-:Y:S01]  /*0780*/  UMOV UR11, 0x80 ;  /* 0x00000080000b7882 */ /* 0x000fe20000000000 */
[----:B------:R-:W-:Y:S01]  /*0790*/  NOP ;  /* 0x0000000000007918 */ /* 0x000fe20000000000 */
[----:B------:R-:W3:Y:S01]  /*07a0*/  SHFL.IDX PT, R4, R4, RZ, 0x1f ;  /* 0x00001fff04047589 */ /* 0x000ee200000e0000 */
[C---:B------:R-:W-:Y:S01]  /*07b0*/  VIADD R31, R7.reuse, 0xffffffff ;  /* 0xffffffff071f7836 */ /* 0x040fe20000000000 */
[----:B------:R-:W-:Y:S01]  /*07c0*/  ULDC.64 UR36, c[0x0][0x208] ;  /* 0x0000820000247ab9 */ /* 0x000fe20000000a00 */
[----:B------:R-:W-:-:S02]  /*07d0*/  ISETP.NE.AND P2, PT, R7, RZ, PT ;  /* 0x000000ff0700720c */ /* 0x000fc40003f45270 */
[----:B-1----:R-:W-:Y:S02]  /*07e0*/  SHF.R.S32.HI R0, RZ, 0x1f, R5 ;  /* 0x0000001fff007819 */ /* 0x002fe40000011405 */
[----:B------:R-:W-:Y:S02]  /*07f0*/  ISETP.GE.U32.AND P3, PT, R31, 0x2, PT ;  /* 0x000000021f00780c */ /* 0x000fe40003f66070 */
[----:B------:R-:W-:-:S04]  /*0800*/  LEA.HI R0, R0, R5, RZ, 0x7 ;  /* 0x0000000500007211 */ /* 0x000fc800078f38ff */
[----:B------:R-:W-:Y:S02]  /*0810*/  LOP3.LUT R0, R0, 0xffffff80, RZ, 0xc0, !PT ;  /* 0xffffff8000007812 */ /* 0x000fe400078ec0ff */
[----:B0-----:R-:W-:Y:S02]  /*0820*/  ISETP.NE.OR P0, PT, R6, RZ, !P0 ;  /* 0x000000ff0600720c */ /* 0x001fe40004705670 */
[----:B--2---:R-:W-:Y:S02]  /*0830*/  ISETP.NE.OR P1, PT, R3, RZ, !P1 ;  /* 0x000000ff0300720c */ /* 0x004fe40004f25670 */
[----:B------:R-:W-:Y:S02]  /*0840*/  SHF.R.S32.HI R3, RZ, 0x1f, R2 ;  /* 0x0000001fff037819 */ /* 0x000fe40000011402 */
[----:B---3--:R-:W-:Y:S01]  /*0850*/  R2UR UR43, R4 ;  /* 0x00000000042b72ca */ /* 0x008fe200000e0000 */
[----:B------:R-:W-:Y:S01]  /*0860*/  IMAD.IADD R4, R5, 0x1, -R0 ;  /* 0x0000000105047824 */ /* 0x000fe200078e0a00 */
[----:B------:R-:W-:-:S05]  /*0870*/  LEA.HI R3, R3, R2, RZ, 0x2 ;  /* 0x0000000203037211 */ /* 0x000fca00078f10ff */
[----:B------:R-:W-:Y:S01]  /*0880*/  VOTEU.ALL UP0, P0 ;  /* 0x00000000003f7886 */ /* 0x000fe20000000000 */
[----:B------:R-:W-:Y:S01]  /*0890*/  LOP3.LUT R3, R3, 0xfffffffc, RZ, 0xc0, !PT ;  /* 0xfffffffc03037812 */ /* 0x000fe200078ec0ff */
[----:B------:R-:W-:-:S03]  /*08a0*/  VOTEU.ALL UP1, P1 ;  /* 0x00000000003f7886 */ /* 0x000fc60000820000 */
[----:B------:R-:W0:Y:S01]  /*08b0*/  @!UP0 S2UR UR7, SR_CgaCtaId ;  /* 0x00000000000789c3 */ /* 0x000e220000008800 */
[----:B------:R-:W-:Y:S01]  /*08c0*/  @!UP0 UMOV UR6, 0x400 ;  /* 0x0000040000068882 */ /* 0x000fe20000000000 */
[----:B------:R-:W-:-:S04]  /*08d0*/  @!UP0 UIADD3 UR4, -UR4, 0x100000, URZ ;  /* 0x0010000004048890 */ /* 0x000fc8000fffe13f */
[----:B------:R-:W-:Y:S02]  /*08e0*/  @!UP0 USHF.L.U32 UR5, UR4, 0xb, URZ ;  /* 0x0000000b04058899 */ /* 0x000fe4000800063f */
[----:B------:R-:W-:Y:S01]  /*08f0*/  @!UP0 USHF.L.U32 UR4, UR4, 0x1, URZ ;  /* 0x0000000104048899 */ /* 0x000fe2000800063f */
[----:B------:R-:W-:Y:S01]  /*0900*/  IMAD.IADD R14, R2, 0x1, -R3 ;  /* 0x00000001020e7824 */ /* 0x000fe200078e0a03 */
[----:B------:R-:W-:Y:S01]  /*0910*/  @!UP1 UMOV UR9, 0x400 ;  /* 0x0000040000099882 */ /* 0x000fe20000000000 */
[----:B------:R-:W-:Y:S01]  /*0920*/  VOTEU.ALL UP2, P1 ;  /* 0x00000000003f7886 */ /* 0x000fe20000840000 */
[----:B------:R-:W-:Y:S01]  /*0930*/  VOTEU.ALL UP3, P1 ;  /* 0x00000000003f7886 */ /* 0x000fe20000860000 */
[----:B------:R-:W-:Y:S01]  /*0940*/  VOTEU.ALL UP4, P1 ;  /* 0x00000000003f7886 */ /* 0x000fe20000880000 */
[----:B------:R-:W1:Y:S01]  /*0950*/  @!UP1 S2UR UR10, SR_CgaCtaId ;  /* 0x00000000000a99c3 */ /* 0x000e620000008800 */
[----:B------:R-:W-:Y:S01]  /*0960*/  VOTEU.ALL UP5, P1 ;  /* 0x00000000003f7886 */ /* 0x000fe200008a0000 */
[----:B0-----:R-:W-:-:S02]  /*0970*/  @!UP0 ULEA UR8, UR7, UR6, 0x18 ;  /* 0x0000000607088291 */ /* 0x001fc4000f8ec03f */
[----:B------:R-:W-:-:S04]  /*0980*/  @!UP1 UIADD3 UR6, -UR11, 0x100000, URZ ;  /* 0x001000000b069890 */ /* 0x000fc8000fffe13f */
[----:B------:R-:W-:Y:S02]  /*0990*/  @!UP1 USHF.L.U32 UR7, UR6, 0xb, URZ ;  /* 0x0000000b06079899 */ /* 0x000fe4000800063f */
[----:B------:R-:W-:Y:S01]  /*09a0*/  @!UP1 USHF.L.U32 UR6, UR6, 0x1, URZ ;  /* 0x0000000106069899 */ /* 0x000fe2000800063f */
[----:B------:R-:W-:Y:S01]  /*09b0*/  VOTEU.ALL UP0, P0 ;  /* 0x00000000003f7886 */ /* 0x000fe20000000000 */
[----:B-1----:R-:W-:Y:S01]  /*09c0*/  @!UP1 ULEA UR9, UR10, UR9, 0x18 ;  /* 0x000000090a099291 */ /* 0x002fe2000f8ec03f */
[----:B------:R-:W-:Y:S02]  /*09d0*/  VOTEU.ALL UP1, P0 ;  /* 0x00000000003f7886 */ /* 0x000fe40000020000 */
[----:B------:R-:W-:Y:S01]  /*09e0*/  ULDC.64 UR10, c[0x0][0x598] ;  /* 0x00016600000a7ab9 */ /* 0x000fe20000000a00 */
[----:B------:R-:W-:Y:S01]  /*09f0*/  ISETP.NE.AND P0, PT, R14, 0x3, PT ;  /* 0x000000030e00780c */ /* 0x000fe20003f05270 */
[----:B------:R-:W0:Y:S02]  /*0a00*/  FENCE.VIEW.ASYNC.S ;  /* 0x00000000000073c6 */ /* 0x000e240000000000 */
[----:B0-----:R0:W1:Y:S01]  /*0a10*/  @!UP0 SYNCS.EXCH.64 URZ, [UR8+0x280], UR4 ;  /* 0x00028004083f85b2 */ /* 0x0010620008000100 */
[----:B------:R-:W-:-:S02]  /*0a20*/  ISETP.NE.U32.AND P1, PT, RZ, UR10, PT ;  /* 0x0000000aff007c0c */ /* 0x000fc4000bf25070 */
[----:B------:R-:W-:Y:S02]  /*0a30*/  ISETP.EQ.OR P0, PT, R14, RZ, !P0 ;  /* 0x000000ff0e00720c */ /* 0x000fe40004702670 */
[----:B------:R-:W-:Y:S02]  /*0a40*/  ISETP.NE.AND.EX P1, PT, RZ, UR11, PT, P1 ;  /* 0x0000000bff007c0c */ /* 0x000fe4000bf25310 */
[----:B------:R-:W-:-:S04]  /*0a50*/  ISETP.EQ.AND P0, PT, R7, RZ, P0 ;  /* 0x000000ff0700720c */ /* 0x000fc80000702270 */
[----:B------:R-:W-:-:S04]  /*0a60*/  SEL R23, RZ, 0x1, !P0 ;  /* 0x00000001ff177807 */ /* 0x000fc80004000000 */
[----:B------:R-:W-:Y:S01]  /*0a70*/  SEL R23, R23, 0x2, P3 ;  /* 0x0000000217177807 */ /* 0x000fe20001800000 */
[----:B------:R0:W1:Y:S01]  /*0a80*/  @!UP1 SYNCS.EXCH.64 URZ, [UR8+0x288], UR4 ;  /* 0x00028804083f95b2 */ /* 0x0000620008000100 */
[----:B------:R-:W-:Y:S01]  /*0a90*/  NOP ;  /* 0x0000000000007918 */ /* 0x000fe20000000000 */
[----:B------:R0:W1:Y:S01]  /*0aa0*/  @!UP2 SYNCS.EXCH.64 URZ, [UR9+0x260], UR6 ;  /* 0x00026006093fa5b2 */ /* 0x0000620008000100 */
[----:B------:R0:W1:Y:S01]  /*0ab0*/  @!UP3 SYNCS.EXCH.64 URZ, [UR9+0x268], UR6 ;  /* 0x00026806093fb5b2 */ /* 0x0000620008000100 */
[----:B------:R0:W1:Y:S01]  /*0ac0*/  @!UP4 SYNCS.EXCH.64 URZ, [UR9+0x270], UR6 ;  /* 0x00027006093fc5b2 */ /* 0x0000620008000100 */
[----:B------:R0:W1:Y:S01]  /*0ad0*/  @!UP5 SYNCS.EXCH.64 URZ, [UR9+0x278], UR6 ;  /* 0x00027806093fd5b2 */ /* 0x0000620008000100 */
[----:B------:R-:W-:Y:S01]  /*0ae0*/  NOP ;  /* 0x0000000000007918 */ /* 0x000fe20000000000 */
[----:B-1----:R-:W-:Y:S06]  /*0af0*/  BAR.SYNC.DEFER_BLOCKING 0x0 ;  /* 0x0000000000007b1d */ /* 0x002fec0000010000 */
[----:B0-----:R-:W-:Y:S05]  /*0b00*/  @!P1 BRA `(.L_x_4) ;  /* 0x00000000001c9947 */ /* 0x001fea0003800000 */
[----:B------:R-:W0:Y:S02]  /*0b10*/  LDC.64 R2, c[0x0][0x598] ;  /* 0x00016600ff027b82 */ /* 0x000e240000000a00 */
[----:B0-----:R-:W2:Y:S02]  /*0b20*/  LDG.E.64 R2, desc[UR36][R2.64] ;  /* 0x0000002402027981 */ /* 0x001ea4000c1e1b00 */
[----:B--2---:R-:W-:-:S04]  /*0b30*/  ISETP.NE.U32.AND P0, PT, R2, RZ, PT ;  /* 0x000000ff0200720c */ /* 0x004fc80003f05070 */
[----:B------:R-:W-:-:S13]  /*0b40*/  ISETP.NE.AND.EX P0, PT, R3, RZ, PT, P0 ;  /* 0x000000ff0300720c */ /* 0x000fda0003f05300 */
[----:B------:R-:W-:Y:S05]  /*0b50*/  @!P0 BRA `(.L_x_4) ;  /* 0x0000000000088947 */ /* 0x000fea0003800000 */
[----:B------:R1:W5:Y:S01]  /*0b60*/  LD.E R88, desc[UR36][R2.64] ;  /* 0x0000002402587980 */ /* 0x000362000c101900 */
[----:B------:R-:W-:Y:S05]  /*0b70*/  BRA `(.L_x_5) ;  /* 0x0000000000247947 */ /* 0x000fea0003800000 */
.L_x_4:
[----:B------:R-:W-:Y:S02]  /*0b80*/  ULDC.64 UR4, c[0x0][0x588] ;  /* 0x0001620000047ab9 */ /* 0x000fe40000000a00 */
[----:B------:R-:W-:-:S04]  /*0b90*/  ISETP.NE.U32.AND P0, PT, RZ, UR4, PT ;  /* 0x00000004ff007c0c */ /* 0x000fc8000bf05070 */
[----:B------:R-:W-:-:S13]  /*0ba0*/  ISETP.NE.AND.EX P0, PT, RZ, UR5, PT, P0 ;  /* 0x00000005ff007c0c */ /* 0x000fda000bf05300 */
[----:B------:R-:W-:Y:S05]  /*0bb0*/  @!P0 BRA `(.L_x_6) ;  /* 0x00000000000c8947 */ /* 0x000fea0003800000 */
[----:B------:R-:W0:Y:S02]  /*0bc0*/  LDC.64 R88, c[0x0][0x588] ;  /* 0x00016200ff587b82 */ /* 0x000e240000000a00 */
[----:B0-----:R0:W5:Y:S01]  /*0bd0*/  LDG.E R88, desc[UR36][R88.64] ;  /* 0x0000002458587981 */ /* 0x001162000c1e1900 */
[----:B------:R-:W-:Y:S05]  /*0be0*/  BRA `(.L_x_5) ;  /* 0x0000000000087947 */ /* 0x000fea0003800000 */
.L_x_6:
[----:B------:R-:W-:Y:S02]  /*0bf0*/  ULDC UR4, c[0x0][0x580] ;  /* 0x0001600000047ab9 */ /* 0x000fe40000000800 */
[----:B------:R-:W-:-:S07]  /*0c00*/  IMAD.U32 R88, RZ, RZ, UR4 ;  /* 0x00000004ff587e24 */ /* 0x000fce000f8e00ff */
.L_x_5:
[----:B------:R-:W-:Y:S02]  /*0c10*/  ULDC.64 UR4, c[0x0][0x5a0] ;  /* 0x0001680000047ab9 */ /* 0x000fe40000000a00 */
[----:B------:R-:W-:-:S04]  /*0c20*/  ISETP.NE.U32.AND P0, PT, RZ, UR4, PT ;  /* 0x00000004ff007c0c */ /* 0x000fc8000bf05070 */
[----:B------:R-:W-:-:S13]  /*0c30*/  ISETP.NE.AND.EX P0, PT, RZ, UR5, PT, P0 ;  /* 0x00000005ff007c0c */ /* 0x000fda000bf05300 */
[----:B------:R-:W-:Y:S05]  /*0c40*/  @!P0 BRA `(.L_x_7) ;  /* 0x00000000001c8947 */ /* 0x000fea0003800000 */
[----:B-1----:R-:W1:Y:S02]  /*0c50*/  LDC.64 R2, c[0x0][0x5a0] ;  /* 0x00016800ff027b82 */ /* 0x002e640000000a00 */
[----:B-1----:R-:W2:Y:S02]  /*0c60*/  LDG.E.64 R2, desc[UR36][R2.64] ;  /* 0x0000002402027981 */ /* 0x002ea4000c1e1b00 */
[----:B--2---:R-:W-:-:S04]  /*0c70*/  ISETP.NE.U32.AND P0, PT, R2, RZ, PT ;  /* 0x000000ff0200720c */ /* 0x004fc80003f05070 */
[----:B------:R-:W-:-:S13]  /*0c80*/  ISETP.NE.AND.EX P0, PT, R3, RZ, PT, P0 ;  /* 0x000000ff0300720c */ /* 0x000fda0003f05300 */
[----:B------:R-:W-:Y:S05]  /*0c90*/  @!P0 BRA `(.L_x_7) ;  /* 0x0000000000088947 */ /* 0x000fea0003800000 */
[----:B0-----:R2:W5:Y:S01]  /*0ca0*/  LD.E R89, desc[UR36][R2.64] ;  /* 0x0000002402597980 */ /* 0x001562000c101900 */
[----:B------:R-:W-:Y:S05]  /*0cb0*/  BRA `(.L_x_8) ;  /* 0x0000000000247947 */ /* 0x000fea0003800000 */
.L_x_7:
[----:B------:R-:W-:Y:S02]  /*0cc0*/  ULDC.64 UR4, c[0x0][0x590] ;  /* 0x0001640000047ab9 */ /* 0x000fe40000000a00 */
[----:B------:R-:W-:-:S04]  /*0cd0*/  ISETP.NE.U32.AND P0, PT, RZ, UR4, PT ;  /* 0x00000004ff007c0c */ /* 0x000fc8000bf05070 */
[----:B------:R-:W-:-:S13]  /*0ce0*/  ISETP.NE.AND.EX P0, PT, RZ, UR5, PT, P0 ;  /* 0x00000005ff007c0c */ /* 0x000fda000bf05300 */
[----:B------:R-:W-:Y:S05]  /*0cf0*/  @!P0 BRA `(.L_x_9) ;  /* 0x00000000000c8947 */ /* 0x000fea0003800000 */
[----:B-1----:R-:W0:Y:S02]  /*0d00*/  LDC.64 R2, c[0x0][0x590] ;  /* 0x00016400ff027b82 */ /* 0x002e240000000a00 */
[----:B0-----:R0:W5:Y:S01]  /*0d10*/  LDG.E R89, desc[UR36][R2.64] ;  /* 0x0000002402597981 */ /* 0x001162000c1e1900 */
[----:B------:R-:W-:Y:S05]  /*0d20*/  BRA `(.L_x_8) ;  /* 0x0000000000087947 */ /* 0x000fea0003800000 */
.L_x_9:
[----:B------:R-:W-:Y:S02]  /*0d30*/  ULDC UR4, c[0x0][0x584] ;  /* 0x0001610000047ab9 */ /* 0x000fe40000000800 */
[----:B0-----:R-:W-:-:S07]  /*0d40*/  IMAD.U32 R89, RZ, RZ, UR4 ;  /* 0x00000004ff597e24 */ /* 0x001fce000f8e00ff */
.L_x_8:
[----:B012---:R-:W0:Y:S01]  /*0d50*/  LDC R2, c[0x0][0x65c] ;  /* 0x00019700ff027b82 */ /* 0x007e220000000800 */
[----:B------:R-:W1:Y:S01]  /*0d60*/  S2R R15, SR_CTAID.Y ;  /* 0x00000000000f7919 */ /* 0x000e620000002600 */
[----:B------:R-:W-:Y:S01]  /*0d70*/  ULDC UR6, c[0x0][0x28c] ;  /* 0x0000a30000067ab9 */ /* 0x000fe20000000800 */
[----:B------:R-:W-:Y:S01]  /*0d80*/  ISETP.NE.AND P0, PT, R7, 0x2, PT ;  /* 0x000000020700780c */ /* 0x000fe20003f05270 */
[----:B------:R-:W-:Y:S01]  /*0d90*/  UIADD3 UR6, UR6, 0x1f, URZ ;  /* 0x0000001f06067890 */ /* 0x000fe2000fffe03f */
[----:B------:R-:W2:Y:S01]  /*0da0*/  S2R R6, SR_CTAID.X ;  /* 0x0000000000067919 */ /* 0x000ea20000002500 */
[----:B------:R-:W-:Y:S01]  /*0db0*/  UMOV UR39, URZ ;  /* 0x0000003f00277c82 */ /* 0x000fe20008000000 */
[----:B------:R-:W-:Y:S01]  /*0dc0*/  UMOV UR38, URZ ;  /* 0x0000003f00267c82 */ /* 0x000fe20008000000 */
[----:B------:R-:W-:Y:S01]  /*0dd0*/  USHF.R.S32.HI UR7, URZ, 0x1f, UR6 ;  /* 0x0000001f3f077899 */ /* 0x000fe20008011406 */
[----:B------:R-:W-:-:S03]  /*0de0*/  ULDC.64 UR8, c[0x0][0x650] ;  /* 0x0001940000087ab9 */ /* 0x000fc60000000a00 */
[----:B------:R-:W-:-:S04]  /*0df0*/  ULEA.HI UR7, UR7, UR6, URZ, 0x5 ;  /* 0x0000000607077291 */ /* 0x000fc8000f8f283f */
[----:B------:R-:W-:Y:S01]  /*0e00*/  USHF.R.S32.HI UR40, URZ, 0x5, UR7 ;  /* 0x000000053f287899 */ /* 0x000fe20008011407 */
[----:B0-----:R-:W-:-:S13]  /*0e10*/  ISETP.NE.AND P1, PT, R2, 0x1, PT ;  /* 0x000000010200780c */ /* 0x001fda0003f25270 */
[----:B------:R-:W2:Y:S01]  /*0e20*/  @P1 LDC R17, c[0x0][0x10] ;  /* 0x00000400ff111b82 */ /* 0x000ea20000000800 */
[----:B-1----:R-:W-:Y:S02]  /*0e30*/  @P1 IMAD.MOV.U32 R8, RZ, RZ, R15 ;  /* 0x000000ffff081224 */ /* 0x002fe400078e000f */
[----:B------:R-:W-:Y:S02]  /*0e40*/  @P1 IMAD.MOV.U32 R9, RZ, RZ, RZ ;  /* 0x000000ffff091224 */ /* 0x000fe400078e00ff */
[----:B------:R-:W-:-:S03]  /*0e50*/  @P1 IMAD.MOV.U32 R7, RZ, RZ, RZ ;  /* 0x000000ffff071224 */ /* 0x000fc600078e00ff */
[----:B------:R-:W0:Y:S01]  /*0e60*/  @!P1 LDC R3, c[0x0][0xc] ;  /* 0x00000300ff039b82 */ /* 0x000e220000000800 */
[----:B------:R-:W-:Y:S01]  /*0e70*/  ULDC UR4, c[0x0][0xc] ;  /* 0x0000030000047ab9 */ /* 0x000fe20000000800 */
[----:B------:R-:W-:Y:S02]  /*0e80*/  ULDC UR5, c[0x0][0x10] ;  /* 0x0000040000057ab9 */ /* 0x000fe40000000800 */
[----:B------:R-:W-:-:S04]  /*0e90*/  UIMAD.WIDE.U32 UR4, UR4, UR5, URZ ;  /* 0x00000005040472a5 */ /* 0x000fc8000f8e003f */
[----:B------:R-:W1:Y:S01]  /*0ea0*/  LDC R0, c[0x0][0x14] ;  /* 0x00000500ff007b82 */ /* 0x000e620000000800 */
[----:B--2---:R-:W-:-:S04]  /*0eb0*/  @P1 IMAD.WIDE.U32 R16, R6, R17, R8 ;  /* 0x0000001106101225 */ /* 0x004fc800078e0008 */
[----:B------:R-:W-:Y:S02]  /*0ec0*/  @P1 IMAD.IADD R17, R17, 0x1, R7 ;  /* 0x0000000111111824 */ /* 0x000fe400078e0207 */
[----:B------:R-:W-:Y:S02]  /*0ed0*/  IMAD.MOV.U32 R7, RZ, RZ, RZ ;  /* 0x000000ffff077224 */ /* 0x000fe400078e00ff */
[----:B0-----:R-:W-:-:S04]  /*0ee0*/  @!P1 IMAD.WIDE.U32 R8, R3, R15, R6 ;  /* 0x0000000f03089225 */ /* 0x001fc800078e0006 */
[----:B------:R-:W-:Y:S02]  /*0ef0*/  @!P1 IMAD.MOV.U32 R16, RZ, RZ, R8 ;  /* 0x000000ffff109224 */ /* 0x000fe400078e0008 */
[----:B-1----:R-:W-:-:S04]  /*0f00*/  IMAD.WIDE.U32 R10, R0, UR4, RZ ;  /* 0x00000004000a7c25 */ /* 0x002fc8000f8e00ff */
[----:B------:R-:W-:Y:S01]  /*0f10*/  IMAD R3, R0, UR5, RZ ;  /* 0x0000000500037c24 */ /* 0x000fe2000f8e02ff */
[----:B------:R0:W-:Y:S01]  /*0f20*/  STL.64 [R1], R10 ;  /* 0x0000000a01007387 */ /* 0x0001e20000100a00 */
[----:B------:R-:W-:Y:S02]  /*0f30*/  @!P1 IMAD.MOV.U32 R17, RZ, RZ, R9 ;  /* 0x000000ffff119224 */ /* 0x000fe400078e0009 */
[----:B------:R-:W-:Y:S01]  /*0f40*/  IMAD.IADD R0, R11, 0x1, R3 ;  /* 0x000000010b007824 */ /* 0x000fe200078e0203 */
[----:B------:R-:W-:Y:S06]  /*0f50*/  @P0 BRA `(.L_x_10) ;  /* 0x0000000000280947 */ /* 0x000fec0003800000 */
[----:B------:R-:W-:Y:S01]  /*0f60*/  UIMAD.WIDE.U32 UR4, UR40, -0x45306eb3, URZ ;  /* 0xbacf914d280478a5 */ /* 0x000fe2000f8e003f */
[----:B------:R-:W-:Y:S01]  /*0f70*/  IADD3 R16, P0, R16, R10, RZ ;  /* 0x0000000a10107210 */ /* 0x000fe20007f1e0ff */
[----:B------:R-:W-:Y:S02]  /*0f80*/  UISETP.GE.U32.AND UP0, UPT, UR40, 0x25, UPT ;  /* 0x000000252800788c */ /* 0x000fe4000bf06070 */
[----:B------:R-:W-:Y:S02]  /*0f90*/  UIADD3 UR4, -UR5, UR40, URZ ;  /* 0x0000002805047290 */ /* 0x000fe4000fffe13f */
[----:B------:R-:W-:Y:S01]  /*0fa0*/  IMAD.X R17, R0, 0x1, R17, P0 ;  /* 0x0000000100117824 */ /* 0x000fe200000e0611 */
[----:B------:R-:W-:Y:S01]  /*0fb0*/  UMOV UR38, URZ ;  /* 0x0000003f00267c82 */ /* 0x000fe20008000000 */
[----:B------:R-:W-:-:S04]  /*0fc0*/  ULEA.HI UR4, UR4, UR5, URZ, 0x1f ;  /* 0x0000000504047291 */ /* 0x000fc8000f8ff83f */
[----:B------:R-:W-:-:S04]  /*0fd0*/  USHF.R.U32.HI UR4, URZ, 0x5, UR4 ;  /* 0x000000053f047899 */ /* 0x000fc80008011604 */
[----:B------:R-:W-:Y:S02]  /*0fe0*/  @UP0 ULOP3.LUT UR38, UR4, 0x1, URZ, 0xc0, !UPT ;  /* 0x0000000104260892 */ /* 0x000fe4000f8ec03f */
[----:B------:R-:W-:-:S12]  /*0ff0*/  UIMAD UR39, UR4, -0x25, UR40 ;  /* 0xffffffdb042778a4 */ /* 0x000fd8000f8e0228 */
.L_x_10:
[----:B------:R-:W-:Y:S01]  /*1000*/  ISETP.GE.U32.AND P0, PT, R16, UR8, PT ;  /* 0x0000000810007c0c */ /* 0x000fe2000bf06070 */
[----:B------:R-:W-:Y:S01]  /*1010*/  IMAD.MOV.U32 R22, RZ, RZ, -0x1 ;  /* 0xffffffffff167424 */ /* 0x000fe200078e00ff */
[----:B------:R-:W-:Y:S01]  /*1020*/  PRMT R3, RZ, 0x7610, R3 ;  /* 0x00007610ff037816 */ /* 0x000fe20000000003 */
[----:B------:R-:W-:Y:S01]  /*1030*/  IMAD.MOV.U32 R19, RZ, RZ, -0x1 ;  /* 0xffffffffff137424 */ /* 0x000fe200078e00ff */
[----:B------:R-:W-:Y:S01]  /*1040*/  ISETP.GE.U32.AND.EX P0, PT, R17, UR9, PT, P0 ;  /* 0x0000000911007c0c */ /* 0x000fe2000bf06100 */
[----:B------:R-:W-:-:S12]  /*1050*/  IMAD.MOV.U32 R18, RZ, RZ, -0x1 ;  /* 0xffffffffff127424 */ /* 0x000fd800078e00ff */
[----:B------:R-:W-:Y:S05]  /*1060*/  @P0 BRA `(.L_x_11) ;  /* 0x0000000400580947 */ /* 0x000fea0003800000 */
[----:B------:R-:W1:Y:S01]  /*1070*/  LDC.64 R20, c[0x0][0x628] ;  /* 0x00018a00ff147b82 */ /* 0x000e620000000a00 */
[----:B------:R-:W-:Y:S02]  /*1080*/  IMAD.MOV.U32 R8, RZ, RZ, R16 ;  /* 0x000000ffff087224 */ /* 0x000fe400078e0010 */
[----:B------:R-:W-:-:S05]  /*1090*/  IMAD.MOV.U32 R9, RZ, RZ, R17 ;  /* 0x000000ffff097224 */ /* 0x000fca00078e0011 */
[----:B------:R-:W2:Y:S08]  /*10a0*/  LDC R18, c[0x0][0x630] ;  /* 0x00018c00ff127b82 */ /* 0x000eb00000000800 */
[----:B------:R-:W3:Y:S01]  /*10b0*/  LDC.64 R24, c[0x0][0x620] ;  /* 0x00018800ff187b82 */ /* 0x000ee20000000a00 */
[----:B-1----:R-:W-:-:S04]  /*10c0*/  ISETP.NE.U32.AND P0, PT, R20, RZ, PT ;  /* 0x000000ff1400720c */ /* 0x002fc80003f05070 */
[----:B------:R-:W-:-:S13]  /*10d0*/  ISETP.NE.AND.EX P0, PT, R21, RZ, PT, P0 ;  /* 0x000000ff1500720c */ /* 0x000fda0003f05300 */
[----:B--23--:R-:W-:Y:S05]  /*10e0*/  @!P0 BRA `(.L_x_12) ;  /* 0x0000000000288947 */ /* 0x00cfea0003800000 */
[----:B------:R-:W1:Y:S02]  /*10f0*/  LDC R3, c[0x0][0x634] ;  /* 0x00018d00ff037b82 */ /* 0x000e640000000800 */
[----:B-1----:R-:W-:-:S05]  /*1100*/  IADD3 R3, P0, R16, R3, RZ ;  /* 0x0000000310037210 */ /* 0x002fca0007f1e0ff */
[----:B------:R-:W-:-:S04]  /*1110*/  IMAD.X R19, RZ, RZ, R17, P0 ;  /* 0x000000ffff137224 */ /* 0x000fc800000e0611 */
[----:B------:R-:W-:-:S04]  /*1120*/  IMAD.WIDE.U32 R8, R19, R20, RZ ;  /* 0x0000001413087225 */ /* 0x000fc800078e00ff */
[----:B0-----:R-:W-:-:S04]  /*1130*/  IMAD.WIDE.U32 R10, P0, R3, R21, R8 ;  /* 0x00000015030a7225 */ /* 0x001fc80007800008 */
[----:B------:R-:W-:-:S04]  /*1140*/  IMAD.WIDE.U32 R8, R3, R20, RZ ;  /* 0x0000001403087225 */ /* 0x000fc800078e00ff */
[----:B------:R-:W-:Y:S01]  /*1150*/  IMAD.X R13, RZ, RZ, RZ, P0 ;  /* 0x000000ffff0d7224 */ /* 0x000fe200000e06ff */
[----:B------:R-:W-:Y:S01]  /*1160*/  IADD3 RZ, P0, R9, R10, RZ ;  /* 0x0000000a09ff7210 */ /* 0x000fe20007f1e0ff */
[----:B------:R-:W-:-:S04]  /*1170*/  IMAD.MOV.U32 R12, RZ, RZ, R11 ;  /* 0x000000ffff0c7224 */ /* 0x000fc800078e000b */
[----:B------:R-:W-:-:S08]  /*1180*/  IMAD.WIDE.U32.X R8, R19, R21, R12, P0 ;  /* 0x0000001513087225 */ /* 0x000fd000000e040c */
.L_x_12:
[-CC-:B------:R-:W-:Y:S01]  /*1190*/  SHF.R.U64 R30, R8, R18.reuse, R9.reuse ;  /* 0x00000012081e7219 */ /* 0x180fe20000001209 */
[----:B------:R-:W1:Y:S01]  /*11a0*/  LDC R12, c[0x0][0x618] ;  /* 0x00018600ff0c7b82 */ /* 0x000e620000000800 */
[----:B------:R-:W-:Y:S01]  /*11b0*/  SHF.R.U32.HI R7, RZ, R18, R9 ;  /* 0x00000012ff077219 */ /* 0x000fe20000011609 */
[----:B------:R-:W-:Y:S01]  /*11c0*/  ULDC UR4, c[0x0][0x150] ;  /* 0x0000540000047ab9 */ /* 0x000fe20000000800 */
[----:B0-----:R-:W-:Y:S02]  /*11d0*/  IADD3 R11, P0, RZ, -R30, RZ ;  /* 0x8000001eff0b7210 */ /* 0x001fe40007f1e0ff */
[----:B------:R-:W-:-:S03]  /*11e0*/  I2FP.F32.U32 R3, R6 ;  /* 0x0000000600037245 */ /* 0x000fc60000201000 */
[----:B------:R-:W0:Y:S01]  /*11f0*/  LDC.64 R26, c[0x0][0x640] ;  /* 0x00019000ff1a7b82 */ /* 0x000e220000000a00 */
[----:B------:R-:W-:Y:S02]  /*1200*/  IMAD.X R13, RZ, RZ, ~R7, P0 ;  /* 0x000000ffff0d7224 */ /* 0x000fe400000e0e07 */
[----:B------:R-:W-:Y:S01]  /*1210*/  FMUL R3, R3, UR4 ;  /* 0x0000000403037c20 */ /* 0x000fe20008400000 */
[----:B------:R-:W-:Y:S01]  /*1220*/  IMAD.WIDE.U32 R8, R11, R24, R16 ;  /* 0x000000180b087225 */ /* 0x000fe200078e0010 */
[----:B------:R-:W-:-:S03]  /*1230*/  ULDC UR4, c[0x0][0x154] ;  /* 0x0000550000047ab9 */ /* 0x000fc60000000800 */
[----:B------:R-:W-:Y:S01]  /*1240*/  IMAD R10, R13, R24, RZ ;  /* 0x000000180d0a7224 */ /* 0x000fe200078e02ff */
[----:B------:R-:W2:Y:S01]  /*1250*/  LDC R7, c[0x0][0x144] ;  /* 0x00005100ff077b82 */ /* 0x000ea20000000800 */
[----:B------:R-:W3:Y:S02]  /*1260*/  F2I.U32.TRUNC.NTZ R3, R3 ;  /* 0x0000000300037305 */ /* 0x000ee4000020f000 */
[----:B------:R-:W-:-:S04]  /*1270*/  IMAD R11, R11, R25, R10 ;  /* 0x000000190b0b7224 */ /* 0x000fc800078e020a */
[----:B------:R-:W-:Y:S01]  /*1280*/  IMAD.IADD R9, R9, 0x1, R11 ;  /* 0x0000000109097824 */ /* 0x000fe200078e020b */
[----:B------:R-:W4:Y:S01]  /*1290*/  LDC R18, c[0x0][0x608] ;  /* 0x00018200ff127b82 */ /* 0x000f220000000800 */
[----:B------:R-:W-:-:S03]  /*12a0*/  IMAD.MOV.U32 R11, RZ, RZ, -0x1 ;  /* 0xffffffffff0b7424 */ /* 0x000fc600078e00ff */
[-C--:B-1----:R-:W-:Y:S02]  /*12b0*/  SHF.R.U64 R22, R8, R12.reuse, R9 ;  /* 0x0000000c08167219 */ /* 0x082fe40000001209 */
[----:B------:R-:W-:Y:S02]  /*12c0*/  I2FP.F32.U32 R8, R15 ;  /* 0x0000000f00087245 */ /* 0x000fe40000201000 */
[----:B------:R-:W1:Y:S01]  /*12d0*/  LDC R24, c[0x0][0x658] ;  /* 0x00019600ff187b82 */ /* 0x000e620000000800 */
[----:B0-----:R-:W-:Y:S01]  /*12e0*/  ISETP.NE.U32.AND P0, PT, R26, RZ, PT ;  /* 0x000000ff1a00720c */ /* 0x001fe20003f05070 */
[----:B---3--:R-:W-:Y:S01]  /*12f0*/  IMAD.MOV R10, RZ, RZ, -R3 ;  /* 0x000000ffff0a7224 */ /* 0x008fe200078e0a03 */
[----:B------:R-:W-:Y:S01]  /*1300*/  SHF.R.U32.HI R9, RZ, R12, R9 ;  /* 0x0000000cff097219 */ /* 0x000fe20000011609 */
[----:B------:R-:W-:Y:S01]  /*1310*/  FMUL R8, R8, UR4 ;  /* 0x0000000408087c20 */ /* 0x000fe20008400000 */
[----:B------:R-:W-:-:S03]  /*1320*/  ISETP.NE.AND.EX P0, PT, R27, RZ, PT, P0 ;  /* 0x000000ff1b00720c */ /* 0x000fc60003f05300 */
[----:B------:R-:W0:Y:S01]  /*1330*/  LDC R20, c[0x0][0x148] ;  /* 0x00005200ff147b82 */ /* 0x000e220000000800 */
[----:B--2---:R-:W-:-:S07]  /*1340*/  IMAD R3, R7, R10, R6 ;  /* 0x0000000a07037224 */ /* 0x004fce00078e0206 */
[----:B------:R-:W2:Y:S01]  /*1350*/  LDC R21, c[0x0][0x600] ;  /* 0x00018000ff157b82 */ /* 0x000ea20000000800 */
[-CC-:B----4-:R-:W-:Y:S02]  /*1360*/  SHF.R.U64 R32, R22, R18.reuse, R9.reuse ;  /* 0x0000001216207219 */ /* 0x190fe40000001209 */
[----:B------:R-:W-:Y:S01]  /*1370*/  SHF.R.U32.HI R7, RZ, R18, R9 ;  /* 0x00000012ff077219 */ /* 0x000fe20000011609 */
[----:B------:R-:W-:Y:S01]  /*1380*/  IMAD.MOV.U32 R9, RZ, RZ, 0x1 ;  /* 0x00000001ff097424 */ /* 0x000fe200078e00ff */
[----:B------:R3:W4:Y:S03]  /*1390*/  F2I.U32.TRUNC.NTZ R18, R8 ;  /* 0x0000000800127305 */ /* 0x000726000020f000 */
[----:B------:R-:W0:Y:S01]  /*13a0*/  LDC R25, c[0x0][0x648] ;  /* 0x00019200ff197b82 */ /* 0x000e220000000800 */
[-C--:B-1----:R-:W-:Y:S02]  /*13b0*/  SHF.L.U32 R6, R11, R24.reuse, RZ ;  /* 0x000000180b067219 */ /* 0x082fe400000006ff */
[----:B------:R-:W-:-:S02]  /*13c0*/  SHF.R.U64 R34, R32, R24, R7 ;  /* 0x0000001820227219 */ /* 0x000fc40000001207 */
[----:B------:R-:W-:Y:S02]  /*13d0*/  LOP3.LUT R13, RZ, R6, RZ, 0x33, !PT ;  /* 0x00000006ff0d7212 */ /* 0x000fe400078e33ff */
[-C--:B------:R-:W-:Y:S01]  /*13e0*/  SHF.R.U32.HI R7, RZ, R24.reuse, R7 ;  /* 0x00000018ff077219 */ /* 0x080fe20000011607 */
[----:B------:R-:W1:Y:S01]  /*13f0*/  LDC R29, c[0x0][0x638] ;  /* 0x00018e00ff1d7b82 */ /* 0x000e620000000800 */
[----:B------:R-:W-:Y:S01]  /*1400*/  SHF.L.U32 R12, R9, R24, RZ ;  /* 0x00000018090c7219 */ /* 0x000fe200000006ff */
[----:B------:R-:W-:-:S06]  /*1410*/  IMAD.MOV.U32 R6, RZ, RZ, R34 ;  /* 0x000000ffff067224 */ /* 0x000fcc00078e0022 */
[----:B------:R-:W0:Y:S01]  /*1420*/  LDC R28, c[0x0][0x610] ;  /* 0x00018400ff1c7b82 */ /* 0x000e220000000800 */
[----:B---34-:R-:W-:Y:S05]  /*1430*/  @!P0 BRA `(.L_x_13) ;  /* 0x0000000000288947 */ /* 0x018fea0003800000 */
[----:B------:R-:W3:Y:S02]  /*1440*/  LDC R11, c[0x0][0x64c] ;  /* 0x00019300ff0b7b82 */ /* 0x000ee40000000800 */
[----:B---3--:R-:W-:-:S05]  /*1450*/  IADD3 R11, P0, R34, R11, RZ ;  /* 0x0000000b220b7210 */ /* 0x008fca0007f1e0ff */
[----:B------:R-:W-:-:S04]  /*1460*/  IMAD.X R19, RZ, RZ, R7, P0 ;  /* 0x000000ffff137224 */ /* 0x000fc800000e0607 */
[----:B------:R-:W-:-:S04]  /*1470*/  IMAD.WIDE.U32 R6, R19, R26, RZ ;  /* 0x0000001a13067225 */ /* 0x000fc800078e00ff */
[----:B------:R-:W-:-:S04]  /*1480*/  IMAD.WIDE.U32 R8, P0, R11, R27, R6 ;  /* 0x0000001b0b087225 */ /* 0x000fc80007800006 */
[----:B------:R-:W-:-:S04]  /*1490*/  IMAD.WIDE.U32 R6, R11, R26, RZ ;  /* 0x0000001a0b067225 */ /* 0x000fc800078e00ff */
[----:B------:R-:W-:Y:S01]  /*14a0*/  IMAD.X R11, RZ, RZ, RZ, P0 ;  /* 0x000000ffff0b7224 */ /* 0x000fe200000e06ff */
[----:B------:R-:W-:Y:S01]  /*14b0*/  IADD3 RZ, P0, R7, R8, RZ ;  /* 0x0000000807ff7210 */ /* 0x000fe20007f1e0ff */
[----:B------:R-:W-:-:S04]  /*14c0*/  IMAD.MOV.U32 R10, RZ, RZ, R9 ;  /* 0x000000ffff0a7224 */ /* 0x000fc800078e0009 */
[----:B------:R-:W-:-:S08]  /*14d0*/  IMAD.WIDE.U32.X R6, R19, R27, R10, P0 ;  /* 0x0000001b13067225 */ /* 0x000fd000000e040a */
.L_x_13:
[----:B0-----:R-:W-:Y:S01]  /*14e0*/  SHF.R.U64 R6, R6, R25, R7 ;  /* 0x0000001906067219 */ /* 0x001fe20000001207 */
[----:B--2---:R-:W-:Y:S01]  /*14f0*/  VIADD R7, R21, 0xffffffff ;  /* 0xffffffff15077836 */ /* 0x004fe20000000000 */
[----:B------:R-:W-:Y:S01]  /*1500*/  LOP3.LUT R13, R32, R13, RZ, 0xc0, !PT ;  /* 0x0000000d200d7212 */ /* 0x000fe200078ec0ff */
[----:B------:R-:W-:Y:S02]  /*1510*/  IMAD.MOV R18, RZ, RZ, -R18 ;  /* 0x000000ffff127224 */ /* 0x000fe400078e0a12 */
[----:B------:R-:W-:Y:S01]  /*1520*/  IMAD.MOV R8, RZ, RZ, -R6 ;  /* 0x000000ffff087224 */ /* 0x000fe200078e0a06 */
[----:B------:R-:W-:Y:S01]  /*1530*/  LOP3.LUT R7, R22, R7, RZ, 0xc0, !PT ;  /* 0x0000000716077212 */ /* 0x000fe200078ec0ff */
[----:B------:R-:W-:Y:S02]  /*1540*/  IMAD R12, R12, R6, R13 ;  /* 0x000000060c0c7224 */ /* 0x000fe400078e020d */
[----:B------:R-:W-:Y:S02]  /*1550*/  @P1 IMAD R3, R20, R18, R15 ;  /* 0x0000001214031224 */ /* 0x000fe400078e020f */
[----:B-1----:R-:W-:-:S02]  /*1560*/  IMAD R6, R8, R29, R34 ;  /* 0x0000001d08067224 */ /* 0x002fc400078e0222 */
[----:B------:R-:W-:Y:S02]  /*1570*/  IMAD R22, R12, R28, R3 ;  /* 0x0000001c0c167224 */ /* 0x000fe400078e0203 */
[----:B------:R-:W-:Y:S02]  /*1580*/  IMAD R7, R6, R21, R7 ;  /* 0x0000001506077224 */ /* 0x000fe400078e0207 */
[----:B------:R-:W-:Y:S02]  /*1590*/  IMAD.MOV.U32 R3, RZ, RZ, 0x1 ;  /* 0x00000001ff037424 */ /* 0x000fe400078e00ff */
[----:B------:R-:W-:Y:S01]  /*15a0*/  IMAD.MOV.U32 R18, RZ, RZ, R30 ;  /* 0x000000ffff127224 */ /* 0x000fe200078e001e */
[----:B------:R-:W-:Y:S02]  /*15b0*/  SEL R19, R7, R22, !P1 ;  /* 0x0000001607137207 */ /* 0x000fe40004800000 */
[----:B------:R-:W-:-:S07]  /*15c0*/  SEL R22, R22, R7, !P1 ;  /* 0x0000000716167207 */ /* 0x000fce0004800000 */
.L_x_11:
[----:B------:R-:W-:Y:S05]  /*15d0*/  @!P2 BRA `(.L_x_14) ;  /* 0x00000044006ca947 */ /* 0x000fea0003800000 */
[----:B------:R-:W-:-:S13]  /*15e0*/  ISETP.GT.U32.AND P0, PT, R31, 0x1, PT ;  /* 0x000000011f00780c */ /* 0x000fda0003f04070 */
[----:B------:R-:W-:Y:S05]  /*15f0*/  @P0 EXIT ;  /* 0x000000000000094d */ /* 0x000fea0003800000 */
.L_x_15:
[----:B------:R-:W-:-:S08]  /*1600*/  NOP ;  /* 0x0000000000007918 */ /* 0x000fd00000000000 */
[----:B------:R-:W1:Y:S02]  /*1610*/  USETMAXREG.TRY_ALLOC.CTAPOOL UP0, 0xe8 ;  /* 0x000000e8000079c8 */ /* 0x000e640008000600 */
[----:B-1----:R-:W-:-:S13]  /*1620*/  PLOP3.LUT P0, PT, PT, PT, UP0, 0x80, 0x0 ;  /* 0x000000000000781c */ /* 0x002fda0003f0f008 */
[----:B------:R-:W-:Y:S05]  /*1630*/  @!P0 BRA `(.L_x_15) ;  /* 0xfffffffc00f08947 */ /* 0x000fea000383ffff */
[----:B------:R-:W-:-:S13]  /*1640*/  LOP3.LUT P0, RZ, R3, 0xff, RZ, 0xc0, !PT ;  /* 0x000000ff03ff7812 */ /* 0x000fda000780c0ff */
[----:B------:R-:W-:Y:S05]  /*1650*/  @!P0 EXIT ;  /* 0x000000000000894d */ /* 0x000fea0003800000 */
[----:B------:R-:W2:Y:S01]  /*1660*/  LDL.64 R8, [R1] ;  /* 0x0000000001087983 */ /* 0x000ea20000100a00 */
[----:B------:R-:W-:Y:S01]  /*1670*/  SHF.R.S32.HI R3, RZ, 0x1f, R4 ;  /* 0x0000001fff037819 */ /* 0x000fe20000011404 */
[----:B------:R-:W1:Y:S01]  /*1680*/  S2UR UR4, SR_CgaCtaId ;  /* 0x00000000000479c3 */ /* 0x000e620000008800 */
[----:B------:R-:W-:Y:S01]  /*1690*/  UMOV UR41, 0x400 ;  /* 0x0000040000297882 */ /* 0x000fe20000000000 */
[----:B------:R-:W-:Y:S01]  /*16a0*/  UISETP.LT.AND UP0, UPT, UR40, 0x1, UPT ;  /* 0x000000012800788c */ /* 0x000fe2000bf01270 */
[CC--:B------:R-:W-:Y:S01]  /*16b0*/  LEA.HI R5, R3.reuse, R4.reuse, RZ, 0x2 ;  /* 0x0000000403057211 */ /* 0x0c0fe200078f10ff */
[----:B------:R-:W-:Y:S01]  /*16c0*/  UIADD3 UR5, UR43, -0x1, URZ ;  /* 0xffffffff2b057890 */ /* 0x000fe2000fffe03f */
[----:B------:R-:W-:Y:S01]  /*16d0*/  LEA.HI R3, R3, R4, RZ, 0x5 ;  /* 0x0000000403037211 */ /* 0x000fe200078f28ff */
[----:B------:R-:W-:Y:S01]  /*16e0*/  USEL UR42, UR40, 0x1, UP0 ;  /* 0x00000001282a7887 */ /* 0x000fe20008000000 */
[--C-:B------:R-:W-:Y:S01]  /*16f0*/  SHF.R.S32.HI R90, RZ, 0x2, R5.reuse ;  /* 0x00000002ff5a7819 */ /* 0x100fe20000011405 */
[----:B------:R-:W3:Y:S01]  /*1700*/  LDC R94, c[0x0][0x658] ;  /* 0x00019600ff5e7b82 */ /* 0x000ee20000000800 */
[----:B------:R-:W-:Y:S01]  /*1710*/  SHF.R.S32.HI R7, RZ, 0x1f, R5 ;  /* 0x0000001fff077819 */ /* 0x000fe20000011405 */
[----:B------:R-:W-:Y:S01]  /*1720*/  UISETP.NE.AND UP0, UPT, UR5, URZ, UPT ;  /* 0x0000003f0500728c */ /* 0x000fe2000bf05270 */
[----:B------:R-:W-:Y:S01]  /*1730*/  SHF.R.S32.HI R3, RZ, 0x5, R3 ;  /* 0x00000005ff037819 */ /* 0x000fe20000011403 */
[----:B------:R-:W-:Y:S01]  /*1740*/  ULDC UR8, c[0x0][0x284] ;  /* 0x0000a10000087ab9 */ /* 0x000fe20000000800 */
[----:B------:R-:W-:Y:S01]  /*1750*/  LEA.HI R7, R7, R90, RZ, 0x3 ;  /* 0x0000005a07077211 */ /* 0x000fe200078f18ff */
[----:B------:R-:W-:Y:S01]  /*1760*/  USEL UR7, URZ, 0x1, UP0 ;  /* 0x000000013f077887 */ /* 0x000fe20008000000 */
[----:B------:R-:W-:Y:S01]  /*1770*/  LOP3.LUT R5, R5, 0xfffffffc, RZ, 0xc0, !PT ;  /* 0xfffffffc05057812 */ /* 0x000fe200078ec0ff */
[----:B------:R-:W4:Y:S01]  /*1780*/  LDC R6, c[0x0][0x288] ;  /* 0x0000a200ff067b82 */ /* 0x000f220000000800 */
[----:B------:R-:W-:Y:S01]  /*1790*/  LOP3.LUT R7, R7, 0xfffffff8, RZ, 0xc0, !PT ;  /* 0xfffffff807077812 */ /* 0x000fe200078ec0ff */
[----:B------:R-:W-:-:S02]  /*17a0*/  USHF.L.U32 UR48, UR40, 0x1, URZ ;  /* 0x0000000128307899 */ /* 0x000fc4000800063f */
[----:B------:R-:W-:Y:S01]  /*17b0*/  IMAD.IADD R5, R4, 0x1, -R5 ;  /* 0x0000000104057824 */ /* 0x000fe200078e0a05 */
[----:B------:R-:W-:Y:S01]  /*17c0*/  UIADD3 UR42, -UR42, UR40, URZ ;  /* 0x000000282a2a7290 */ /* 0x000fe2000fffe13f */
[----:B------:R-:W-:Y:S01]  /*17d0*/  IMAD.IADD R90, R90, 0x1, -R7 ;  /* 0x000000015a5a7824 */ /* 0x000fe200078e0a07 */
[----:B-1----:R-:W-:Y:S01]  /*17e0*/  ULEA UR41, UR4, UR41, 0x18 ;  /* 0x0000002904297291 */ /* 0x002fe2000f8ec03f */
[----:B------:R-:W-:Y:S01]  /*17f0*/  IMAD.MOV.U32 R7, RZ, RZ, 0x1 ;  /* 0x00000001ff077424 */ /* 0x000fe200078e00ff */
[----:B------:R-:W-:Y:S02]  /*1800*/  USHF.L.U32 UR4, UR5, 0x3, URZ ;  /* 0x0000000305047899 */ /* 0x000fe4000800063f */
[--C-:B------:R-:W-:Y:S01]  /*1810*/  SHF.R.S32.HI R91, RZ, 0x1f, R90.reuse ;  /* 0x0000001fff5b7819 */ /* 0x100fe2000001145a */
[--C-:B------:R-:W-:Y:S01]  /*1820*/  IMAD R98, R3, -0x10, -R90.reuse ;  /* 0xfffffff003627824 */ /* 0x100fe200078e0a5a */
[----:B------:R-:W-:Y:S01]  /*1830*/  UIADD3 UR5, UR41, 0x380, URZ ;  /* 0x0000038029057890 */ /* 0x000fe2000fffe03f */
[----:B------:R-:W-:Y:S01]  /*1840*/  IMAD.SHL.U32 R92, R5, 0x2, RZ ;  /* 0x00000002055c7824 */ /* 0x000fe200078e00ff */
[----:B------:R-:W-:Y:S01]  /*1850*/  UIADD3 UR6, UR41, 0x12b80, URZ ;  /* 0x00012b8029067890 */ /* 0x000fe2000fffe03f */
[----:B------:R-:W-:Y:S01]  /*1860*/  IMAD.WIDE R90, R3, 0x10, R90 ;  /* 0x00000010035a7825 */ /* 0x000fe200078e025a */
[----:B------:R-:W-:-:S02]  /*1870*/  USHF.R.U32.HI UR5, URZ, 0x4, UR5 ;  /* 0x000000043f057899 */ /* 0x000fc40008011605 */
[----:B------:R-:W-:Y:S01]  /*1880*/  USHF.R.U32.HI UR6, URZ, 0x4, UR6 ;  /* 0x000000043f067899 */ /* 0x000fe20008011606 */
[----:B------:R-:W-:Y:S01]  /*1890*/  IMAD.MOV.U32 R3, RZ, RZ, -0x1 ;  /* 0xffffffffff037424 */ /* 0x000fe200078e00ff */
[----:B------:R-:W-:Y:S01]  /*18a0*/  UIADD3 UR47, UR41, 0x260, URZ ;  /* 0x00000260292f7890 */ /* 0x000fe2000fffe03f */
[----:B------:R-:W-:Y:S01]  /*18b0*/  IMAD.U32 R100, RZ, RZ, UR7 ;  /* 0x00000007ff647e24 */ /* 0x000fe2000f8e00ff */
[----:B------:R-:W-:Y:S01]  /*18c0*/  ULOP3.LUT UR4, UR4, 0x8, URZ, 0xc0, !UPT ;  /* 0x0000000804047892 */ /* 0x000fe2000f8ec03f */
[----:B----4-:R-:W-:Y:S01]  /*18d0*/  IMAD R95, R5, -0x2, R6 ;  /* 0xfffffffe055f7824 */ /* 0x010fe200078e0206 */
[-C--:B---3--:R-:W-:Y:S01]  /*18e0*/  SHF.L.U32 R3, R3, R94.reuse, RZ ;  /* 0x0000005e03037219 */ /* 0x088fe200000006ff */
[----:B------:R-:W-:Y:S01]  /*18f0*/  ULOP3.LUT UR5, UR5, 0x3fff, URZ, 0xc0, !UPT ;  /* 0x00003fff05057892 */ /* 0x000fe2000f8ec03f */
[----:B------:R-:W-:Y:S01]  /*1900*/  SHF.L.U32 R94, R7, R94, RZ ;  /* 0x0000005e075e7219 */ /* 0x000fe200000006ff */
[----:B------:R-:W-:Y:S01]  /*1910*/  ULOP3.LUT UR6, UR6, 0x3fff, URZ, 0xc0, !UPT ;  /* 0x00003fff06067892 */ /* 0x000fe2000f8ec03f */
[----:B------:R-:W-:Y:S01]  /*1920*/  LOP3.LUT R97, RZ, R3, RZ, 0x33, !PT ;  /* 0x00000003ff617212 */ /* 0x000fe200078e33ff */
[----:B------:R-:W-:Y:S01]  /*1930*/  VIADD R98, R98, UR8 ;  /* 0x0000000862627c36 */ /* 0x000fe20008000000 */
[----:B------:R-:W-:Y:S01]  /*1940*/  SHF.R.S32.HI R93, RZ, 0x1f, R92 ;  /* 0x0000001fff5d7819 */ /* 0x000fe2000001145c */
[----:B------:R-:W-:-:S02]  /*1950*/  ULEA UR43, UR43, UR47, 0x3 ;  /* 0x0000002f2b2b7291 */ /* 0x000fc4000f8e183f */
[----:B------:R-:W-:Y:S02]  /*1960*/  ULOP3.LUT UR49, UR4, 0x8, URZ, 0x3c, !UPT ;  /* 0x0000000804317892 */ /* 0x000fe4000f8e3c3f */
[----:B------:R-:W-:Y:S02]  /*1970*/  ULOP3.LUT UR44, UR4, 0x18, URZ, 0x3c, !UPT ;  /* 0x00000018042c7892 */ /* 0x000fe4000f8e3c3f */
[----:B------:R-:W-:Y:S02]  /*1980*/  ULOP3.LUT UR45, UR5, 0x10000, URZ, 0xfc, !UPT ;  /* 0x00010000052d7892 */ /* 0x000fe4000f8efc3f */
[----:B------:R-:W-:Y:S01]  /*1990*/  ULOP3.LUT UR46, UR6, 0x10000, URZ, 0xfc, !UPT ;  /* 0x00010000062e7892 */ /* 0x000fe2000f8efc3f */
[----:B--2---:R-:W-:-:S11]  /*19a0*/  SHF.L.U64.HI R96, R8, 0x1, R0 ;  /* 0x0000000108607819 */ /* 0x004fd60000010200 */
.L_x_167:
[----:B------:R-:W-:-:S04]  /*19b0*/  SHF.L.U32 R0, R100, 0x1f, RZ ;  /* 0x0000001f64007819 */ /* 0x000fc800000006ff */
[----:B-1----:R-:W1:Y:S02]  /*19c0*/  SYNCS.PHASECHK.TRANS64.TRYWAIT P0, [UR43+-0x8], R0 ;  /* 0xfffff800ff0075a7 */ /* 0x002e64000800016b */
[----:B-1--4-:R-:W-:Y:S05]  /*19d0*/  @!P0 BRA `(.L_x_16) ;  /* 0x0000006400008947 */ /* 0x012fea0003800000 */
.L_x_222:
[----:B------:R-:W-:Y:S02]  /*19e0*/  ULDC UR4, c[0x0][0x28c] ;  /* 0x0000a30000047ab9 */ /* 0x000fe40000000800 */
[----:B------:R-:W-:-:S13]  /*19f0*/  ISETP.LT.AND P0, PT, RZ, UR4, PT ;  /* 0x00000004ff007c0c */ /* 0x000fda000bf01270 */
[----:B------:R-:W-:Y:S05]  /*1a00*/  @P0 BRA `(.L_x_17) ;  /* 0x0000000000400947 */ /* 0x000fea0003800000 */
[----:B-1----:R-:W-:Y:S01]  /*1a10*/  MOV R0, 0x0 ;  /* 0x0000000000007802 */ /* 0x002fe20000000f00 */
[----:B------:R-:W-:Y:S01]  /*1a20*/  ULDC.64 UR4, c[0x4][0x68] ;  /* 0x01001a0000047ab9 */ /* 0x000fe20000000a00 */
[----:B------:R-:W-:Y:S01]  /*1a30*/  ULDC.64 UR6, c[0x4][0x8] ;  /* 0x0100020000067ab9 */ /* 0x000fe20000000a00 */
[----:B------:R-:W-:Y:S01]  /*1a40*/  IMAD.U32 R4, RZ, RZ, UR4 ;  /* 0x00000004ff047e24 */ /* 0x000fe2000f8e00ff */
[----:B------:R1:W2:Y:S01]  /*1a50*/  LDC.64 R14, c[0x4][R0] ;  /* 0x01000000000e7b82 */ /* 0x0002a20000000a00 */
[----:B------:R-:W-:Y:S01]  /*1a60*/  IMAD.U32 R5, RZ, RZ, UR5 ;  /* 0x00000005ff057e24 */ /* 0x000fe2000f8e00ff */
[----:B------:R-:W-:Y:S01]  /*1a70*/  ULDC.64 UR4, c[0x4][0x70] ;  /* 0x01001c0000047ab9 */ /* 0x000fe20000000a00 */
[----:B0-----:R-:W-:Y:S02]  /*1a80*/  IMAD.U32 R10, RZ, RZ, UR6 ;  /* 0x00000006ff0a7e24 */ /* 0x001fe4000f8e00ff */
[----:B------:R-:W-:Y:S02]  /*1a90*/  IMAD.U32 R6, RZ, RZ, UR4 ;  /* 0x00000004ff067e24 */ /* 0x000fe4000f8e00ff */
[----:B------:R-:W-:-:S02]  /*1aa0*/  IMAD.U32 R7, RZ, RZ, UR5 ;  /* 0x00000005ff077e24 */ /* 0x000fc4000f8e00ff */
[----:B------:R-:W-:Y:S02]  /*1ab0*/  IMAD.U32 R11, RZ, RZ, UR7 ;  /* 0x00000007ff0b7e24 */ /* 0x000fe4000f8e00ff */
[----:B------:R-:W-:Y:S02]  /*1ac0*/  IMAD.MOV.U32 R8, RZ, RZ, 0x1e1 ;  /* 0x000001e1ff087424 */ /* 0x000fe400078e00ff */
[----:B------:R-:W-:Y:S02]  /*1ad0*/  IMAD.MOV.U32 R12, RZ, RZ, 0x1 ;  /* 0x00000001ff0c7424 */ /* 0x000fe400078e00ff */
[----:B-1----:R-:W-:-:S07]  /*1ae0*/  IMAD.MOV.U32 R13, RZ, RZ, RZ ;  /* 0x000000ffff0d7224 */ /* 0x002fce00078e00ff */
[----:B------:R-:W-:-:S07]  /*1af0*/  LEPC R20, `(.L_x_17) ;  /* 0x000000001014794e */ /* 0x000fce0000000000 */
[----:B--2--5:R-:W-:Y:S05]  /*1b00*/  CALL.ABS.NOINC R14 ;  /* 0x000000000e007343 */ /* 0x024fea0003c00000 */
.L_x_17:
[----:B-1----:R-:W-:-:S04]  /*1b10*/  LOP3.LUT R0, R23, 0x1, RZ, 0xfc, !PT ;  /* 0x0000000117007812 */ /* 0x002fc800078efcff */
[----:B------:R-:W-:-:S13]  /*1b20*/  ISETP.NE.AND P0, PT, R0, 0x3, PT ;  /* 0x000000030000780c */ /* 0x000fda0003f05270 */
[----:B------:R-:W-:Y:S05]  /*1b30*/  @!P0 BRA `(.L_x_18) ;  /* 0x0000000000048947 */ /* 0x000fea0003800000 */
[----:B------:R-:W-:Y:S01]  /*1b40*/  BPT.TRAP 0x1 ;  /* 0x000000040000795c */ /* 0x000fe20000300000 */
.L_x_18:
[----:B------:R-:W-:Y:S02]  /*1b50*/  IMAD.U32 R3, RZ, RZ, UR39 ;  /* 0x00000027ff037e24 */ /* 0x000fe4000f8e00ff */
[----:B------:R-:W-:-:S03]  /*1b60*/  IMAD.U32 R0, RZ, RZ, UR38 ;  /* 0x00000026ff007e24 */ /* 0x000fc6000f8e00ff */
[----:B------:R-:W-:Y:S02]  /*1b70*/  LEA R3, R3, UR41, 0x3 ;  /* 0x0000002903037c11 */ /* 0x000fe4000f8e18ff */
[----:B------:R-:W-:-:S04]  /*1b80*/  SHF.L.U32 R0, R0, 0x1f, RZ ;  /* 0x0000001f00007819 */ /* 0x000fc800000006ff */
[----:B------:R1:W2:Y:S01]  /*1b90*/  SYNCS.PHASECHK.TRANS64.TRYWAIT P1, [R3+URZ], R0 ;  /* 0x00000000030075a7 */ /* 0x0002a2000802017f */
[----:B------:R-:W-:Y:S05]  /*1ba0*/  @!P0 BRA `(.L_x_19) ;  /* 0x0000000000048947 */ /* 0x000fea0003800000 */
[----:B------:R-:W-:Y:S01]  /*1bb0*/  BPT.TRAP 0x1 ;  /* 0x000000040000795c */ /* 0x000fe20000300000 */
.L_x_19:
[----:B--2---:R-:W-:Y:S05]  /*1bc0*/  @P1 BRA `(.L_x_20) ;  /* 0x0000000000081947 */ /* 0x004fea0003800000 */
[----:B------:R-:W2:Y:S02]  /*1bd0*/  SYNCS.PHASECHK.TRANS64.TRYWAIT P1, [R3+URZ], R0 ;  /* 0x00000000030075a7 */ /* 0x000ea4000802017f */
[----:B--2---:R-:W-:Y:S05]  /*1be0*/  @!P1 BRA `(.L_x_21) ;  /* 0x0000006000949947 */ /* 0x004fea0003800000 */
.L_x_20:
[----:B------:R-:W-:Y:S05]  /*1bf0*/  WARPSYNC.ALL ;  /* 0x0000000000007948 */ /* 0x000fea0003800000 */
[----:B------:R-:W-:Y:S01]  /*1c00*/  ULEA UR4, UR39, UR45, 0x7 ;  /* 0x0000002d27047291 */ /* 0x000fe2000f8e383f */
[----:B------:R-:W-:Y:S01]  /*1c10*/  WARPGROUP.ARRIVE ;  /* 0x00000000000079c5 */ /* 0x000fe20000000000 */
[----:B------:R-:W-:Y:S01]  /*1c20*/  ULEA UR6, UR39, UR46, 0x8 ;  /* 0x0000002e27067291 */ /* 0x000fe2000f8e403f */
[----:B-12---:R-:W-:Y:S01]  /*1c30*/  IMAD.U32 R0, RZ, RZ, UR42 ;  /* 0x0000002aff007e24 */ /* 0x006fe2000f8e00ff */
[----:B------:R-:W-:Y:S01]  /*1c40*/  UMOV UR5, 0xc0000010 ;  /* 0xc000001000057882 */ /* 0x000fe20000000000 */
[----:B------:R-:W-:-:S03]  /*1c50*/  UMOV UR7, 0xc0000010 ;  /* 0xc000001000077882 */ /* 0x000fc60000000000 */
[----:B------:R-:W-:-:S03]  /*1c60*/  ISETP.GE.AND P1, PT, R0, 0x1, PT ;  /* 0x000000010000780c */ /* 0x000fc60003f26270 */
[----:B------:R-:W-:Y:S03]  /*1c70*/  IGMMA.64x128x32.S8.S8 R24, gdesc[UR4], RZ, !UPT, gsb0 ;  /* 0x03600000041879f1 */ /* 0x000fe6000c0410ff */
[----:B------:R-:W-:-:S07]  /*1c80*/  WARPGROUP.DEPBAR.LE gsb0, 0x0 ;  /* 0x00008000000079c5 */ /* 0x000fce0000010000 */
[----:B------:R-:W-:Y:S05]  /*1c90*/  @!P1 BRA `(.L_x_22) ;  /* 0x0000000000b49947 */ /* 0x000fea0003800000 */
[----:B------:R-:W-:Y:S01]  /*1ca0*/  UIADD3 UR4, UR39, 0x1, URZ ;  /* 0x0000000127047890 */ /* 0x000fe2000fffe03f */
[----:B------:R-:W-:Y:S01]  /*1cb0*/  IMAD.U32 R0, RZ, RZ, UR42 ;  /* 0x0000002aff007e24 */ /* 0x000fe2000f8e00ff */
[----:B------:R-:W-:Y:S02]  /*1cc0*/  UMOV UR9, UR39 ;  /* 0x0000002700097c82 */ /* 0x000fe40008000000 */
[----:B------:R-:W-:-:S04]  /*1cd0*/  UISETP.NE.AND UP0, UPT, UR4, 0x25, UPT ;  /* 0x000000250400788c */ /* 0x000fc8000bf05270 */
[----:B------:R-:W-:Y:S02]  /*1ce0*/  USEL UR5, URZ, 0x1, UP0 ;  /* 0x000000013f057887 */ /* 0x000fe40008000000 */
[----:B------:R-:W-:Y:S02]  /*1cf0*/  USEL UR8, UR4, URZ, UP0 ;  /* 0x0000003f04087287 */ /* 0x000fe40008000000 */
[----:B------:R-:W-:-:S06]  /*1d00*/  ULOP3.LUT UR5, UR38, UR5, URZ, 0x3c, !UPT ;  /* 0x0000000526057292 */ /* 0x000fcc000f8e3c3f */
[----:B------:R-:W-:-:S07]  /*1d10*/  IMAD.U32 R5, RZ, RZ, UR5 ;  /* 0x00000005ff057e24 */ /* 0x000fce000f8e00ff */
.L_x_29:
[----:B-12---:R-:W-:Y:S05]  /*1d20*/  @!P0 BRA `(.L_x_23) ;  /* 0x0000000000048947 */ /* 0x006fea0003800000 */
[----:B------:R-:W-:Y:S01]  /*1d30*/  BPT.TRAP 0x1 ;  /* 0x000000040000795c */ /* 0x000fe20000300000 */
.L_x_23:
[----:B------:R-:W-:Y:S01]  /*1d40*/  ULEA UR4, UR8, UR41, 0x3 ;  /* 0x0000002908047291 */ /* 0x000fe2000f8e183f */
[----:B------:R-:W-:-:S08]  /*1d50*/  SHF.L.U32 R3, R5, 0x1f, RZ ;  /* 0x0000001f05037819 */ /* 0x000fd000000006ff */
[----:B------:R1:W2:Y:S01]  /*1d60*/  SYNCS.PHASECHK.TRANS64.TRYWAIT P1, [UR4], R3 ;  /* 0x00000003ff0075a7 */ /* 0x0002a20008020144 */
[----:B------:R-:W-:Y:S05]  /*1d70*/  @!P0 BRA `(.L_x_24) ;  /* 0x0000000000048947 */ /* 0x000fea0003800000 */
[----:B------:R-:W-:Y:S01]  /*1d80*/  BPT.TRAP 0x1 ;  /* 0x000000040000795c */ /* 0x000fe20000300000 */
.L_x_24:
[----:B--2---:R-:W-:Y:S05]  /*1d90*/  @P1 BRA `(.L_x_25) ;  /* 0x0000000000081947 */ /* 0x004fea0003800000 */
[----:B------:R-:W2:Y:S02]  /*1da0*/  SYNCS.PHASECHK.TRANS64.TRYWAIT P1, [UR4], R3 ;  /* 0x00000003ff0075a7 */ /* 0x000ea40008020144 */
[----:B--2---:R-:W-:Y:S05]  /*1db0*/  @!P1 BRA `(.L_x_26) ;  /* 0x0000006000349947 */ /* 0x004fea0003800000 */
.L_x_25:
[----:B------:R-:W-:Y:S01]  /*1dc0*/  ULEA UR4, UR8, UR45, 0x7 ;  /* 0x0000002d08047291 */ /* 0x000fe2000f8e383f */
[----:B------:R-:W-:Y:S01]  /*1dd0*/  WARPGROUP.ARRIVE ;  /* 0x00000000000079c5 */ /* 0x000fe20000000000 */
[----:B------:R-:W-:Y:S01]  /*1de0*/  ULEA UR6, UR8, UR46, 0x8 ;  /* 0x0000002e08067291 */ /* 0x000fe2000f8e403f */
[----:B------:R-:W-:Y:S01]  /*1df0*/  UMOV UR5, 0xc0000010 ;  /* 0xc000001000057882 */ /* 0x000fe20000000000 */
[----:B------:R-:W-:-:S07]  /*1e00*/  UMOV UR7, 0xc0000010 ;  /* 0xc000001000077882 */ /* 0x000fce0000000000 */
[----:B------:R-:W-:Y:S03]  /*1e10*/  IGMMA.64x128x32.S8.S8 R24, gdesc[UR4], R24, gsb0 ;  /* 0x03600000041879f1 */ /* 0x000fe60008041018 */
[----:B------:R-:W-:Y:S02]  /*1e20*/  WARPGROUP.DEPBAR.LE gsb0, 0x0 ;  /* 0x00008000000079c5 */ /* 0x000fe40000010000 */
[----:B------:R-:W-:Y:S05]  /*1e30*/  @!P0 BRA `(.L_x_27) ;  /* 0x0000000000048947 */ /* 0x000fea0003800000 */
[----:B------:R-:W-:Y:S01]  /*1e40*/  BPT.TRAP 0x1 ;  /* 0x000000040000795c */ /* 0x000fe20000300000 */
.L_x_27:
[----:B------:R-:W-:Y:S01]  /*1e50*/  ULEA UR4, UR9, UR41, 0x3 ;  /* 0x0000002909047291 */ /* 0x000fe2000f8e183f */
[----:B------:R-:W-:-:S03]  /*1e60*/  ISETP.GT.U32.AND P1, PT, R23, 0x1, PT ;  /* 0x000000011700780c */ /* 0x000fc60003f24070 */
[----:B------:R-:W-:-:S04]  /*1e70*/  UIADD3 UR4, UR4, 0x128, URZ ;  /* 0x0000012804047890 */ /* 0x000fc8000fffe03f */
[----:B------:R-:W-:-:S09]  /*1e80*/  UPRMT UR4, URZ, 0x654, UR4 ;  /* 0x000006543f047896 */ /* 0x000fd20008000004 */
[----:B------:R-:W-:Y:S01]  /*1e90*/  SYNCS.ARRIVE.TRANS64.RED.A1T0 RZ, [UR4], RZ ;  /* 0x000000ffffff79a7 */ /* 0x000fe20008100404 */
[----:B------:R-:W-:Y:S05]  /*1ea0*/  @P1 BRA `(.L_x_28) ;  /* 0x0000000000041947 */ /* 0x000fea0003800000 */
[----:B------:R-:W-:Y:S01]  /*1eb0*/  BPT.TRAP 0x1 ;  /* 0x000000040000795c */ /* 0x000fe20000300000 */
.L_x_28:
[----:B------:R-:W-:Y:S01]  /*1ec0*/  UIADD3 UR8, UR8, 0x1, URZ ;  /* 0x0000000108087890 */ /* 0x000fe2000fffe03f */
[C---:B------:R-:W-:Y:S01]  /*1ed0*/  ISETP.GT.AND P1, PT, R0.reuse, 0x1, PT ;  /* 0x000000010000780c */ /* 0x040fe20003f24270 */
[----:B------:R-:W-:Y:S01]  /*1ee0*/  UIADD3 UR9, UR9, 0x1, URZ ;  /* 0x0000000109097890 */ /* 0x000fe2000fffe03f */
[----:B------:R-:W-:Y:S01]  /*1ef0*/  VIADD R0, R0, 0xffffffff ;  /* 0xffffffff00007836 */ /* 0x000fe20000000000 */
[----:B------:R-:W-:Y:S02]  /*1f00*/  UISETP.NE.AND UP0, UPT, UR8, 0x25, UPT ;  /* 0x000000250800788c */ /* 0x000fe4000bf05270 */
[----:B------:R-:W-:Y:S02]  /*1f10*/  UISETP.NE.AND UP1, UPT, UR9, 0x25, UPT ;  /* 0x000000250900788c */ /* 0x000fe4000bf25270 */
[----:B------:R-:W-:Y:S02]  /*1f20*/  USEL UR4, URZ, 0x1, UP0 ;  /* 0x000000013f047887 */ /* 0x000fe40008000000 */
[----:B------:R-:W-:-:S02]  /*1f30*/  USEL UR8, UR8, URZ, UP0 ;  /* 0x0000003f08087287 */ /* 0x000fc40008000000 */
[----:B------:R-:W-:Y:S02]  /*1f40*/  USEL UR9, UR9, URZ, UP1 ;  /* 0x0000003f09097287 */ /* 0x000fe40008800000 */
[----:B------:R-:W-:Y:S01]  /*1f50*/  LOP3.LUT R5, R5, UR4, RZ, 0x3c, !PT ;  /* 0x0000000405057c12 */ /* 0x000fe2000f8e3cff */
[----:B------:R-:W-:Y:S09]  /*1f60*/  @P1 BRA `(.L_x_29) ;  /* 0xfffffffc006c1947 */ /* 0x000ff2000383ffff */
.L_x_22:
[----:B------:R-:W3:Y:S01]  /*1f70*/  LDC R0, c[0x0][0x28c] ;  /* 0x0000a300ff007b82 */ /* 0x000ee20000000800 */
[----:B-12---:R-:W-:-:S04]  /*1f80*/  IMAD.U32 R3, RZ, RZ, UR49 ;  /* 0x00000031ff037e24 */ /* 0x006fc8000f8e00ff */
[----:B------:R1:W-:Y:S01]  /*1f90*/  SYNCS.ARRIVE.TRANS64.A1T0 RZ, [R3+UR47], RZ ;  /* 0x000000ff03ff79a7 */ /* 0x0003e2000810002f */
[----:B---3--:R-:W-:-:S13]  /*1fa0*/  ISETP.GE.AND P1, PT, R0, 0x1, PT ;  /* 0x000000010000780c */ /* 0x008fda0003f26270 */
[----:B-1----:R-:W-:Y:S05]  /*1fb0*/  @!P1 BRA `(.L_x_30) ;  /* 0x00000000003c9947 */ /* 0x002fea0003800000 */
[----:B------:R-:W-:Y:S05]  /*1fc0*/  @!P0 BRA `(.L_x_31) ;  /* 0x0000000000048947 */ /* 0x000fea0003800000 */
[----:B------:R-:W-:Y:S01]  /*1fd0*/  BPT.TRAP 0x1 ;  /* 0x000000040000795c */ /* 0x000fe20000300000 */
.L_x_31:
[----:B------:R-:W-:Y:S01]  /*1fe0*/  UIADD3 UR6, UR39, UR42, URZ ;  /* 0x0000002a27067290 */ /* 0x000fe2000fffe03f */
[----:B------:R-:W-:-:S03]  /*1ff0*/  ISETP.GT.U32.AND P0, PT, R23, 0x1, PT ;  /* 0x000000011700780c */ /* 0x000fc60003f04070 */
[----:B------:R-:W-:-:S04]  /*2000*/  UIMAD.WIDE.U32 UR4, UR6, -0x45306eb3, URZ ;  /* 0xbacf914d060478a5 */ /* 0x000fc8000f8e003f */
[----:B------:R-:W-:-:S04]  /*2010*/  UIADD3 UR4, UR6, -UR5, URZ ;  /* 0x8000000506047290 */ /* 0x000fc8000fffe03f */
[----:B------:R-:W-:-:S04]  /*2020*/  ULEA.HI UR4, UR4, UR5, URZ, 0x1f ;  /* 0x0000000504047291 */ /* 0x000fc8000f8ff83f */
[----:B------:R-:W-:-:S04]  /*2030*/  USHF.R.U32.HI UR4, URZ, 0x5, UR4 ;  /* 0x000000053f047899 */ /* 0x000fc80008011604 */
[----:B------:R-:W-:-:S04]  /*2040*/  UIMAD UR4, UR4, -0x25, UR6 ;  /* 0xffffffdb040478a4 */ /* 0x000fc8000f8e0206 */
[----:B------:R-:W-:-:S04]  /*2050*/  ULEA UR4, UR4, UR41, 0x3 ;  /* 0x0000002904047291 */ /* 0x000fc8000f8e183f */
[----:B------:R-:W-:-:S04]  /*2060*/  UIADD3 UR4, UR4, 0x128, URZ ;  /* 0x0000012804047890 */ /* 0x000fc8000fffe03f */
[----:B------:R-:W-:-:S09]  /*2070*/  UPRMT UR4, URZ, 0x654, UR4 ;  /* 0x000006543f047896 */ /* 0x000fd20008000004 */
[----:B------:R-:W-:Y:S01]  /*2080*/  SYNCS.ARRIVE.TRANS64.RED.A1T0 RZ, [UR4], RZ ;  /* 0x000000ffffff79a7 */ /* 0x000fe20008100404 */
[----:B------:R-:W-:Y:S05]  /*2090*/  @P0 BRA `(.L_x_30) ;  /* 0x0000000000040947 */ /* 0x000fea0003800000 */
[----:B------:R-:W-:Y:S01]  /*20a0*/  BPT.TRAP 0x1 ;  /* 0x000000040000795c */ /* 0x000fe20000300000 */
.L_x_30:
[----:B------:R-:W-:Y:S01]  /*20b0*/  SHF.L.U32 R0, R100, 0x1f, RZ ;  /* 0x0000001f64007819 */ /* 0x000fe200000006ff */
[----:B------:R-:W-:Y:S01]  /*20c0*/  UIADD3 UR39, UR39, UR48, URZ ;  /* 0x0000003027277290 */ /* 0x000fe2000fffe03f */
[----:B------:R-:W-:Y:S01]  /*20d0*/  IMAD.SHL.U32 R13, R19, 0x80, RZ ;  /* 0x00000080130d7824 */ /* 0x000fe200078e00ff */
[----:B------:R-:W-:Y:S01]  /*20e0*/  UISETP.GE.U32.AND UP1, UPT, UR48, 0x25, UPT ;  /* 0x000000253000788c */ /* 0x000fe2000bf26070 */
[----:B------:R-:W1:Y:S01]  /*20f0*/  SYNCS.PHASECHK.TRANS64.TRYWAIT P0, [UR43+0x8], R0 ;  /* 0x00000800ff0075a7 */ /* 0x000e62000800016b */
[----:B------:R-:W-:Y:S01]  /*2100*/  UISETP.GT.U32.AND UP0, UPT, UR39, 0x24, UPT ;  /* 0x000000242700788c */ /* 0x000fe2000bf04070 */
[----:B0-----:R-:W-:Y:S01]  /*2110*/  SHF.R.S32.HI R11, RZ, 0x1f, R18 ;  /* 0x0000001fff0b7819 */ /* 0x001fe20000011412 */
[----:B------:R-:W-:Y:S02]  /*2120*/  UIMAD.WIDE.U32 UR4, UR39, -0x45306eb3, URZ ;  /* 0xbacf914d270478a5 */ /* 0x000fe4000f8e003f */
[----:B------:R-:W-:Y:S02]  /*2130*/  UISETP.LT.U32.AND UP0, UPT, UR48, 0x25, UP0 ;  /* 0x000000253000788c */ /* 0x000fe40008701070 */
[----:B------:R-:W-:-:S02]  /*2140*/  UIADD3 UR4, UR39, -UR5, URZ ;  /* 0x8000000527047290 */ /* 0x000fc4000fffe03f */
[----:B------:R-:W-:Y:S02]  /*2150*/  USEL UR6, URZ, 0x1, !UP0 ;  /* 0x000000013f067887 */ /* 0x000fe4000c000000 */
[----:B------:R-:W-:Y:S02]  /*2160*/  ULEA.HI UR4, UR4, UR5, URZ, 0x1f ;  /* 0x0000000504047291 */ /* 0x000fe4000f8ff83f */
[----:B------:R-:W-:Y:S02]  /*2170*/  ULOP3.LUT UR38, UR38, UR6, URZ, 0x3c, !UPT ;  /* 0x0000000626267292 */ /* 0x000fe4000f8e3c3f */
[----:B------:R-:W-:-:S04]  /*2180*/  USHF.R.U32.HI UR4, URZ, 0x5, UR4 ;  /* 0x000000053f047899 */ /* 0x000fc80008011604 */
[----:B------:R-:W-:Y:S02]  /*2190*/  @UP1 ULOP3.LUT UR38, UR38, 0x1, UR4, 0x78, !UPT ;  /* 0x0000000126261892 */ /* 0x000fe4000f8e7804 */
[----:B------:R-:W-:Y:S01]  /*21a0*/  UIMAD UR39, UR4, -0x25, UR39 ;  /* 0xffffffdb042778a4 */ /* 0x000fe2000f8e0227 */
[----:B-1----:R-:W-:Y:S11]  /*21b0*/  @!P0 BRA `(.L_x_32) ;  /* 0x0000005c004c8947 */ /* 0x002ff60003800000 */
.L_x_223:
[----:B0-----:R-:W-:Y:S01]  /*21c0*/  IMAD.SHL.U32 R3, R22, 0x40, RZ ;  /* 0x0000004016037824 */ /* 0x001fe200078e00ff */
[----:B------:R-:W-:Y:S01]  /*21d0*/  ULDC UR6, c[0x0][0x284] ;  /* 0x0000a10000067ab9 */ /* 0x000fe20000000800 */
[----:B------:R-:W-:Y:S01]  /*21e0*/  ULDC.64 UR4, c[0x0][0x5d0] ;  /* 0x0001740000047ab9 */ /* 0x000fe20000000a00 */
[----:B------:R-:W-:Y:S01]  /*21f0*/  SHF.R.S32.HI R10, RZ, 0x1f, R13 ;  /* 0x0000001fff0a7819 */ /* 0x000fe2000001140d */
[----:B------:R-:W-:Y:S01]  /*2200*/  IMAD R7, R11, UR4, RZ ;  /* 0x000000040b077c24 */ /* 0x000fe2000f8e02ff */
[----:B------:R-:W-:Y:S01]  /*2210*/  ISETP.GE.AND P0, PT, R3, UR6, PT ;  /* 0x0000000603007c0c */ /* 0x000fe2000bf06270 */
[C---:B------:R-:W-:Y:S01]  /*2220*/  IMAD.WIDE.U32 R4, R18.reuse, UR4, R92 ;  /* 0x0000000412047c25 */ /* 0x040fe2000f8e005c */
[----:B------:R-:W-:Y:S02]  /*2230*/  ULDC UR4, c[0x0][0x288] ;  /* 0x0000a20000047ab9 */ /* 0x000fe40000000800 */
[C---:B------:R-:W-:Y:S01]  /*2240*/  ISETP.GE.OR P0, PT, R13.reuse, UR4, P0 ;  /* 0x000000040d007c0c */ /* 0x040fe20008706670 */
[----:B------:R-:W-:Y:S01]  /*2250*/  IMAD R7, R18, UR5, R7 ;  /* 0x0000000512077c24 */ /* 0x000fe2000f8e0207 */
[----:B------:R-:W-:-:S04]  /*2260*/  IADD3 R4, P1, R13, R4, RZ ;  /* 0x000000040d047210 */ /* 0x000fc80007f3e0ff */
[----:B------:R-:W-:-:S07]  /*2270*/  IADD3.X R5, R10, R5, R7, P1, !PT ;  /* 0x000000050a057210 */ /* 0x000fce0000ffe407 */
[----:B------:R-:W-:Y:S05]  /*2280*/  @P0 BRA `(.L_x_33) ;  /* 0x0000003000ac0947 */ /* 0x000fea0003800000 */
[----:B------:R-:W0:Y:S01]  /*2290*/  LDC.64 R8, c[0x0][0x5c8] ;  /* 0x00017200ff087b82 */ /* 0x000e220000000a00 */
[----:B------:R-:W-:Y:S01]  /*22a0*/  IMAD.WIDE R14, R22, 0x40, R90 ;  /* 0x00000040160e7825 */ /* 0x000fe200078e025a */
[----:B------:R-:W-:Y:S01]  /*22b0*/  ULDC.64 UR4, c[0x0][0x5c0] ;  /* 0x0001700000047ab9 */ /* 0x000fe20000000a00 */
[----:B------:R-:W-:Y:S02]  /*22c0*/  BSSY B0, `(.L_x_33) ;  /* 0x0000327000007945 */ /* 0x000fe40003800000 */
[----:B------:R-:W-:Y:S02]  /*22d0*/  IMAD.IADD R20, R98, 0x1, -R3 ;  /* 0x0000000162147824 */ /* 0x000fe400078e0a03 */
[----:B------:R-:W-:Y:S02]  /*22e0*/  IMAD.IADD R19, R95, 0x1, -R13 ;  /* 0x000000015f137824 */ /* 0x000fe400078e0a0d */
[-C--:B0-----:R-:W-:Y:S02]  /*22f0*/  IMAD R0, R15, R8.reuse, RZ ;  /* 0x000000080f007224 */ /* 0x081fe400078e02ff */
[----:B------:R-:W-:-:S04]  /*2300*/  IMAD.WIDE.U32 R4, R14, R8, R4 ;  /* 0x000000080e047225 */ /* 0x000fc800078e0004 */
[----:B------:R-:W-:Y:S01]  /*2310*/  IMAD R7, R14, R9, R0 ;  /* 0x000000090e077224 */ /* 0x000fe200078e0200 */
[----:B------:R-:W-:-:S03]  /*2320*/  IADD3 R4, P0, R4, UR4, RZ ;  /* 0x0000000404047c10 */ /* 0x000fc6000ff1e0ff */
[----:B------:R-:W-:Y:S01]  /*2330*/  IMAD.IADD R7, R5, 0x1, R7 ;  /* 0x0000000105077824 */ /* 0x000fe200078e0207 */
[----:B------:R-:W-:-:S04]  /*2340*/  LEA R6, P1, R8, R4, 0x3 ;  /* 0x0000000408067211 */ /* 0x000fc800078218ff */
[----:B------:R-:W-:Y:S02]  /*2350*/  IADD3.X R5, R7, UR5, RZ, P0, !PT ;  /* 0x0000000507057c10 */ /* 0x000fe400087fe4ff */
[----:B-----5:R-:W-:Y:S02]  /*2360*/  ISETP.NE.AND P0, PT, R89, RZ, PT ;  /* 0x000000ff5900720c */ /* 0x020fe40003f05270 */
[----:B------:R-:W-:-:S11]  /*2370*/  LEA.HI.X R7, R8, R5, R9, 0x3, P1 ;  /* 0x0000000508077211 */ /* 0x000fd600008f1c09 */
[----:B------:R-:W-:Y:S05]  /*2380*/  @!P0 BRA `(.L_x_34) ;  /* 0x0000002400608947 */ /* 0x000fea0003800000 */
[----:B------:R-:W0:Y:S01]  /*2390*/  LDC.64 R102, c[0x0][0x5b0] ;  /* 0x00016c00ff667b82 */ /* 0x000e220000000a00 */
[----:B------:R-:W-:Y:S01]  /*23a0*/  ULDC.64 UR4, c[0x0][0x5b8] ;  /* 0x00016e0000047ab9 */ /* 0x000fe20000000a00 */
[----:B------:R-:W-:Y:S01]  /*23b0*/  ISETP.GE.AND P1, PT, R20, 0x1, PT ;  /* 0x000000011400780c */ /* 0x000fe20003f26270 */
[C---:B------:R-:W-:Y:S01]  /*23c0*/  IMAD.WIDE.U32 R8, R18.reuse, UR4, R92 ;  /* 0x0000000412087c25 */ /* 0x040fe2000f8e005c */
[----:B------:R-:W-:Y:S02]  /*23d0*/  BSSY B1, `(.L_x_35) ;  /* 0x000000e000017945 */ /* 0x000fe40003800000 */
[----:B------:R-:W-:Y:S01]  /*23e0*/  ISETP.LT.OR P5, PT, R19, 0x1, !P1 ;  /* 0x000000011300780c */ /* 0x000fe20004fa1670 */
[----:B------:R-:W-:Y:S01]  /*23f0*/  IMAD R3, R11, UR4, RZ ;  /* 0x000000040b037c24 */ /* 0x000fe2000f8e02ff */
[----:B------:R-:W1:Y:S01]  /*2400*/  LDC.64 R104, c[0x0][0x5a8] ;  /* 0x00016a00ff687b82 */ /* 0x000e620000000a00 */
[----:B------:R-:W-:Y:S02]  /*2410*/  IADD3 R12, P0, R13, R8, RZ ;  /* 0x000000080d0c7210 */ /* 0x000fe40007f1e0ff */
[----:B------:R-:W-:-:S05]  /*2420*/  IMAD R3, R18, UR5, R3 ;  /* 0x0000000512037c24 */ /* 0x000fca000f8e0203 */
[----:B------:R-:W-:Y:S01]  /*2430*/  IADD3.X R13, R10, R9, R3, P0, !PT ;  /* 0x000000090a0d7210 */ /* 0x000fe200007fe403 */
[-C--:B0-----:R-:W-:Y:S02]  /*2440*/  IMAD R0, R15, R102.reuse, RZ ;  /* 0x000000660f007224 */ /* 0x081fe400078e02ff */
[----:B------:R-:W-:-:S04]  /*2450*/  IMAD.WIDE.U32 R8, R14, R102, R12 ;  /* 0x000000660e087225 */ /* 0x000fc800078e000c */
[----:B------:R-:W-:Y:S01]  /*2460*/  IMAD R21, R14, R103, R0 ;  /* 0x000000670e157224 */ /* 0x000fe200078e0200 */
[----:B-1----:R-:W-:-:S04]  /*2470*/  IADD3 R8, P0, R8, R104, RZ ;  /* 0x0000006808087210 */ /* 0x002fc80007f1e0ff */
[----:B------:R-:W-:Y:S01]  /*2480*/  IADD3.X R9, R105, R9, R21, P0, !PT ;  /* 0x0000000969097210 */ /* 0x000fe200007fe415 */
[----:B------:R-:W-:Y:S08]  /*2490*/  @P5 BRA `(.L_x_36) ;  /* 0x0000000000045947 */ /* 0x000ff00003800000 */
[----:B------:R0:W5:Y:S02]  /*24a0*/  LDG.E.U8 R99, desc[UR36][R8.64] ;  /* 0x0000002408637981 */ /* 0x000164000c1e1100 */
.L_x_36:
[----:B------:R-:W-:Y:S05]  /*24b0*/  BSYNC B1 ;  /* 0x0000000000017941 */ /* 0x000fea0003800000 */
.L_x_35:
[----:B-----5:R-:W-:Y:S01]  /*24c0*/  LOP3.LUT R0, R99, 0xffff, RZ, 0xc0, !PT ;  /* 0x0000ffff63007812 */ /* 0x020fe200078ec0ff */
[----:B------:R-:W-:Y:S01]  /*24d0*/  IMAD.SHL.U32 R10, R102, 0x8, RZ ;  /* 0x00000008660a7824 */ /* 0x000fe200078e00ff */
[----:B------:R-:W-:Y:S01]  /*24e0*/  ISETP.LT.OR P2, PT, R19, 0x2, !P1 ;  /* 0x000000021300780c */ /* 0x000fe20004f41670 */
[----:B------:R-:W-:Y:S01]  /*24f0*/  BSSY B1, `(.L_x_37) ;  /* 0x000000e000017945 */ /* 0x000fe20003800000 */
[----:B------:R-:W-:Y:S02]  /*2500*/  PRMT R0, R0, 0x8880, RZ ;  /* 0x0000888000007816 */ /* 0x000fe400000000ff */
[----:B------:R-:W-:Y:S02]  /*2510*/  SHF.L.U64.HI R11, R102, 0x3, R103 ;  /* 0x00000003660b7819 */ /* 0x000fe40000010267 */
[----:B------:R-:W-:Y:S01]  /*2520*/  ISETP.GE.AND P0, PT, R20, 0x9, PT ;  /* 0x000000091400780c */ /* 0x000fe20003f06270 */
[----:B------:R-:W-:Y:S02]  /*2530*/  IMAD R3, R0, R89, RZ ;  /* 0x0000005900037224 */ /* 0x000fe400078e02ff */
[----:B------:R-:W-:-:S04]  /*2540*/  IMAD.WIDE.U32 R10, R14, R102, R10 ;  /* 0x000000660e0a7225 */ /* 0x000fc800078e000a */
[----:B------:R-:W-:Y:S01]  /*2550*/  @!P5 IMAD R15, R24, R88, R3 ;  /* 0x00000058180fd224 */ /* 0x000fe200078e0203 */
[----:B------:R-:W-:Y:S01]  /*2560*/  IADD3 R10, P3, P4, R12, R104, R10 ;  /* 0x000000680c0a7210 */ /* 0x000fe20007c7e00a */
[----:B------:R-:W-:-:S03]  /*2570*/  IMAD.IADD R14, R21, 0x1, R11 ;  /* 0x00000001150e7824 */ /* 0x000fc600078e020b */
[----:B------:R1:W-:Y:S01]  /*2580*/  @!P5 STG.E.U8 desc[UR36][R4.64], R15 ;  /* 0x0000000f0400d986 */ /* 0x0003e2000c101124 */
[----:B------:R-:W-:Y:S08]  /*2590*/  @P2 BRA `(.L_x_38) ;  /* 0x00000000000c2947 */ /* 0x000ff00003800000 */
[----:B------:R-:W2:Y:S02]  /*25a0*/  LDG.E.U8 R99, desc[UR36][R8.64+0x1] ;  /* 0x0000012408637981 */ /* 0x000ea4000c1e1100 */
[----:B--2---:R-:W-:-:S05]  /*25b0*/  PRMT R0, R99, 0x8880, RZ ;  /* 0x0000888063007816 */ /* 0x004fca00000000ff */
[----:B------:R-:W-:-:S07]  /*25c0*/  IMAD R3, R0, R89, RZ ;  /* 0x0000005900037224 */ /* 0x000fce00078e02ff */
.L_x_38:
[----:B------:R-:W-:Y:S05]  /*25d0*/  BSYNC B1 ;  /* 0x0000000000017941 */ /* 0x000fea0003800000 */
.L_x_37:
[----:B------:R-:W-:Y:S01]  /*25e0*/  ISETP.LT.OR P5, PT, R19, 0x1, !P0 ;  /* 0x000000011300780c */ /* 0x000fe200047a1670 */
[----:B------:R-:W-:Y:S01]  /*25f0*/  @!P2 IMAD R25, R25, R88, R3 ;  /* 0x000000581919a224 */ /* 0x000fe200078e0203 */
[----:B------:R-:W-:Y:S01]  /*2600*/  BSSY B1, `(.L_x_39) ;  /* 0x000000a000017945 */ /* 0x000fe20003800000 */
[----:B------:R-:W-:Y:S02]  /*2610*/  IADD3.X R11, R13, R105, R14, P3, P4 ;  /* 0x000000690d0b7210 */ /* 0x000fe40001fe840e */
[C---:B------:R-:W-:Y:S01]  /*2620*/  ISETP.LT.OR P3, PT, R19.reuse, 0x2, !P0 ;  /* 0x000000021300780c */ /* 0x040fe20004761670 */
[----:B------:R2:W-:Y:S01]  /*2630*/  @!P2 STG.E.U8 desc[UR36][R4.64+0x1], R25 ;  /* 0x000001190400a986 */ /* 0x0005e2000c101124 */
[C---:B------:R-:W-:Y:S02]  /*2640*/  ISETP.LT.OR P4, PT, R19.reuse, 0x9, !P1 ;  /* 0x000000091300780c */ /* 0x040fe40004f81670 */
[----:B------:R-:W-:-:S04]  /*2650*/  ISETP.LT.OR P2, PT, R19, 0xa, !P1 ;  /* 0x0000000a1300780c */ /* 0x000fc80004f41670 */
[----:B------:R-:W-:Y:S09]  /*2660*/  @P5 BRA `(.L_x_40) ;  /* 0x00000000000c5947 */ /* 0x000ff20003800000 */
[----:B------:R-:W3:Y:S02]  /*2670*/  LDG.E.U8 R99, desc[UR36][R10.64] ;  /* 0x000000240a637981 */ /* 0x000ee4000c1e1100 */
[----:B---3--:R-:W-:-:S05]  /*2680*/  PRMT R0, R99, 0x8880, RZ ;  /* 0x0000888063007816 */ /* 0x008fca00000000ff */
[----:B------:R-:W-:-:S07]  /*2690*/  IMAD R3, R0, R89, RZ ;  /* 0x0000005900037224 */ /* 0x000fce00078e02ff */
.L_x_40:
[----:B------:R-:W-:Y:S05]  /*26a0*/  BSYNC B1 ;  /* 0x0000000000017941 */ /* 0x000fea0003800000 */
.L_x_39:
[----:B------:R-:W-:Y:S01]  /*26b0*/  @!P5 IMAD R13, R26, R88, R3 ;  /* 0x000000581a0dd224 */ /* 0x000fe200078e0203 */
[----:B------:R-:W-:Y:S04]  /*26c0*/  BSSY B1, `(.L_x_41) ;  /* 0x0000006000017945 */ /* 0x000fe80003800000 */
[----:B------:R3:W-:Y:S01]  /*26d0*/  @!P5 STG.E.U8 desc[UR36][R6.64], R13 ;  /* 0x0000000d0600d986 */ /* 0x0007e2000c101124 */
[----:B------:R-:W-:Y:S05]  /*26e0*/  @P3 BRA `(.L_x_42) ;  /* 0x00000000000c3947 */ /* 0x000fea0003800000 */
[----:B------:R-:W4:Y:S02]  /*26f0*/  LDG.E.U8 R99, desc[UR36][R10.64+0x1] ;  /* 0x000001240a637981 */ /* 0x000f24000c1e1100 */
[----:B----4-:R-:W-:-:S05]  /*2700*/  PRMT R0, R99, 0x8880, RZ ;  /* 0x0000888063007816 */ /* 0x010fca00000000ff */
[----:B------:R-:W-:-:S07]  /*2710*/  IMAD R3, R0, R89, RZ ;  /* 0x0000005900037224 */ /* 0x000fce00078e02ff */
.L_x_42:
[----:B------:R-:W-:Y:S05]  /*2720*/  BSYNC B1 ;  /* 0x0000000000017941 */ /* 0x000fea0003800000 */
.L_x_41:
[----:B------:R-:W-:Y:S01]  /*2730*/  @!P3 IMAD R27, R27, R88, R3 ;  /* 0x000000581b1bb224 */ /* 0x000fe200078e0203 */
[----:B------:R-:W-:Y:S04]  /*2740*/  BSSY B1, `(.L_x_43) ;  /* 0x0000006000017945 */ /* 0x000fe80003800000 */
[----:B------:R4:W-:Y:S01]  /*2750*/  @!P3 STG.E.U8 desc[UR36][R6.64+0x1], R27 ;  /* 0x0000011b0600b986 */ /* 0x0009e2000c101124 */
[----:B------:R-:W-:Y:S05]  /*2760*/  @P4 BRA `(.L_x_44) ;  /* 0x00000000000c4947 */ /* 0x000fea0003800000 */
[----:B------:R-:W5:Y:S02]  /*2770*/  LDG.E.U8 R99, desc[UR36][R8.64+0x8] ;  /* 0x0000082408637981 */ /* 0x000f64000c1e1100 */
[----:B-----5:R-:W-:-:S05]  /*2780*/  PRMT R0, R99, 0x8880, RZ ;  /* 0x0000888063007816 */ /* 0x020fca00000000ff */
[----:B------:R-:W-:-:S07]  /*2790*/  IMAD R3, R0, R89, RZ ;  /* 0x0000005900037224 */ /* 0x000fce00078e02ff */
.L_x_44:
[----:B------:R-:W-:Y:S05]  /*27a0*/  BSYNC B1 ;  /* 0x0000000000017941 */ /* 0x000fea0003800000 */
.L_x_43:
[----:B---3--:R-:W-:Y:S01]  /*27b0*/  @!P4 IMAD R13, R28, R88, R3 ;  /* 0x000000581c0dc224 */ /* 0x008fe200078e0203 */
[----:B------:R-:W-:Y:S04]  /*27c0*/  BSSY B1, `(.L_x_45) ;  /* 0x0000006000017945 */ /* 0x000fe80003800000 */
[----:B------:R3:W-:Y:S01]  /*27d0*/  @!P4 STG.E.U8 desc[UR36][R4.64+0x8], R13 ;  /* 0x0000080d0400c986 */ /* 0x0007e2000c101124 */
[----:B------:R-:W-:Y:S05]  /*27e0*/  @P2 BRA `(.L_x_46) ;  /* 0x00000000000c2947 */ /* 0x000fea0003800000 */
[----:B------:R-:W5:Y:S02]  /*27f0*/  LDG.E.U8 R99, desc[UR36][R8.64+0x9] ;  /* 0x0000092408637981 */ /* 0x000f64000c1e1100 */
[----:B-----5:R-:W-:-:S05]  /*2800*/  PRMT R0, R99, 0x8880, RZ ;  /* 0x0000888063007816 */ /* 0x020fca00000000ff */
[----:B------:R-:W-:-:S07]  /*2810*/  IMAD R3, R0, R89, RZ ;  /* 0x0000005900037224 */ /* 0x000fce00078e02ff */
.L_x_46:
[----:B------:R-:W-:Y:S05]  /*2820*/  BSYNC B1 ;  /* 0x0000000000017941 */ /* 0x000fea0003800000 */
.L_x_45:
[----:B------:R-:W-:Y:S01]  /*2830*/  ISETP.LT.OR P4, PT, R19, 0x9, !P0 ;  /* 0x000000091300780c */ /* 0x000fe20004781670 */
[----:B------:R-:W-:Y:S01]  /*2840*/  @!P2 IMAD R29, R29, R88, R3 ;  /* 0x000000581d1da224 */ /* 0x000fe200078e0203 */
[----:B------:R-:W-:Y:S01]  /*2850*/  BSSY B1, `(.L_x_47) ;  /* 0x0000009000017945 */ /* 0x000fe20003800000 */
[C---:B------:R-:W-:Y:S02]  /*2860*/  ISETP.LT.OR P3, PT, R19.reuse, 0xa, !P0 ;  /* 0x0000000a1300780c */ /* 0x040fe40004761670 */
[C---:B------:R-:W-:Y:S01]  /*2870*/  ISETP.LT.OR P5, PT, R19.reuse, 0x11, !P1 ;  /* 0x000000111300780c */ /* 0x040fe20004fa1670 */
[----:B------:R0:W-:Y:S01]  /*2880*/  @!P2 STG.E.U8 desc[UR36][R4.64+0x9], R29 ;  /* 0x0000091d0400a986 */ /* 0x0001e2000c101124 */
[----:B------:R-:W-:-:S06]  /*2890*/  ISETP.LT.OR P2, PT, R19, 0x12, !P1 ;  /* 0x000000121300780c */ /* 0x000fcc0004f41670 */
[----:B------:R-:W-:Y:S07]  /*28a0*/  @P4 BRA `(.L_x_48) ;  /* 0x00000000000c4947 */ /* 0x000fee0003800000 */
[----:B------:R-:W5:Y:S02]  /*28b0*/  LDG.E.U8 R99, desc[UR36][R10.64+0x8] ;  /* 0x000008240a637981 */ /* 0x000f64000c1e1100 */
[----:B-----5:R-:W-:-:S05]  /*28c0*/  PRMT R0, R99, 0x8880, RZ ;  /* 0x0000888063007816 */ /* 0x020fca00000000ff */
[----:B------:R-:W-:-:S07]  /*28d0*/  IMAD R3, R0, R89, RZ ;  /* 0x0000005900037224 */ /* 0x000fce00078e02ff */
.L_x_48:
[----:B------:R-:W-:Y:S05]  /*28e0*/  BSYNC B1 ;  /* 0x0000000000017941 */ /* 0x000fea0003800000 */
.L_x_47:
[----:B---3--:R-:W-:Y:S01]  /*28f0*/  @!P4 IMAD R13, R30, R88, R3 ;  /* 0x000000581e0dc224 */ /* 0x008fe200078e0203 */
[----:B------:R-:W-:Y:S04]  /*2900*/  BSSY B1, `(.L_x_49) ;  /* 0x0000006000017945 */ /* 0x000fe80003800000 */
[----:B------:R3:W-:Y:S01]  /*2910*/  @!P4 STG.E.U8 desc[UR36][R6.64+0x8], R13 ;  /* 0x0000080d0600c986 */ /* 0x0007e2000c101124 */
[----:B------:R-:W-:Y:S05]  /*2920*/  @P3 BRA `(.L_x_50) ;  /* 0x00000000000c3947 */ /* 0x000fea0003800000 */
[----:B------:R-:W5:Y:S02]  /*2930*/  LDG.E.U8 R99, desc[UR36][R10.64+0x9] ;  /* 0x000009240a637981 */ /* 0x000f64000c1e1100 */
[----:B-----5:R-:W-:-:S05]  /*2940*/  PRMT R0, R99, 0x8880, RZ ;  /* 0x0000888063007816 */ /* 0x020fca00000000ff */
[----:B------:R-:W-:-:S07]  /*2950*/  IMAD R3, R0, R89, RZ ;  /* 0x0000005900037224 */ /* 0x000fce00078e02ff */
.L_x_50:
[----:B------:R-:W-:Y:S05]  /*2960*/  BSYNC B1 ;  /* 0x0000000000017941 */ /* 0x000fea0003800000 */
.L_x_49:
[----:B------:R-:W-:Y:S01]  /*2970*/  @!P3 IMAD R31, R31, R88, R3 ;  /* 0x000000581f1fb224 */ /* 0x000fe200078e0203 */
[----:B------:R-:W-:Y:S04]  /*2980*/  BSSY B1, `(.L_x_51) ;  /* 0x0000006000017945 */ /* 0x000fe80003800000 */
[----:B------:R0:W-:Y:S01]  /*2990*/  @!P3 STG.E.U8 desc[UR36][R6.64+0x9], R31 ;  /* 0x0000091f0600b986 */ /* 0x0001e2000c101124 */
[----:B------:R-:W-:Y:S05]  /*29a0*/  @P5 BRA `(.L_x_52) ;  /* 0x00000000000c5947 */ /* 0x000fea0003800000 */
[----:B------:R-:W5:Y:S02]  /*29b0*/  LDG.E.U8 R99, desc[UR36][R8.64+0x10] ;  /* 0x0000102408637981 */ /* 0x000f64000c1e1100 */
[----:B-----5:R-:W-:-:S05]  /*29c0*/  PRMT R0, R99, 0x8880, RZ ;  /* 0x0000888063007816 */ /* 0x020fca00000000ff */
[----:B------:R-:W-:-:S07]  /*29d0*/  IMAD R3, R0, R89, RZ ;  /* 0x0000005900037224 */ /* 0x000fce00078e02ff */
.L_x_52:
[----:B------:R-:W-:Y:S05]  /*29e0*/  BSYNC B1 ;  /* 0x0000000000017941 */ /* 0x000fea0003800000 */
.L_x_51:
[----:B---3--:R-:W-:Y:S01]  /*29f0*/  @!P5 IMAD R13, R32, R88, R3 ;  /* 0x00000058200dd224 */ /* 0x008fe200078e0203 */
[----:B------:R-:W-:Y:S04]  /*2a00*/  BSSY B1, `(.L_x_53) ;  /* 0x0000006000017945 */ /* 0x000fe80003800000 */
[----:B------:R3:W-:Y:S01]  /*2a10*/  @!P5 STG.E.U8 desc[UR36][R4.64+0x10], R13 ;  /* 0x0000100d0400d986 */ /* 0x0007e2000c101124 */
[----:B------:R-:W-:Y:S05]  /*2a20*/  @P2 BRA `(.L_x_54) ;  /* 0x00000000000c2947 */ /* 0x000fea0003800000 */
[----:B------:R-:W5:Y:S02]  /*2a30*/  LDG.E.U8 R99, desc[UR36][R8.64+0x11] ;  /* 0x0000112408637981 */ /* 0x000f64000c1e1100 */
[----:B-----5:R-:W-:-:S05]  /*2a40*/  PRMT R0, R99, 0x8880, RZ ;  /* 0x0000888063007816 */ /* 0x020fca00000000ff */
[----:B------:R-:W-:-:S07]  /*2a50*/  IMAD R3, R0, R89, RZ ;  /* 0x0000005900037224 */ /* 0x000fce00078e02ff */
.L_x_54:
[----:B------:R-:W-:Y:S05]  /*2a60*/  BSYNC B1 ;  /* 0x0000000000017941 */ /* 0x000fea0003800000 */
.L_x_53:
        /* <DEDUP_REMOVED lines=11> */
.L_x_56:
[----:B------:R-:W-:Y:S05]  /*2b20*/  BSYNC B1 ;  /* 0x0000000000017941 */ /* 0x000fea0003800000 */
.L_x_55:
[----:B---3--:R-:W-:Y:S01]  /*2b30*/  @!P4 IMAD R13, R34, R88, R3 ;  /* 0x00000058220dc224 */ /* 0x008fe200078e0203 */
[----:B------:R-:W-:Y:S04]  /*2b40*/  BSSY B1, `(.L_x_57) ;  /* 0x0000006000017945 */ /* 0x000fe80003800000 */
[----:B------:R3:W-:Y:S01]  /*2b50*/  @!P4 STG.E.U8 desc[UR36][R6.64+0x10], R13 ;  /* 0x0000100d0600c986 */ /* 0x0007e2000c101124 */
[----:B------:R-:W-:Y:S05]  /*2b60*/  @P3 BRA `(.L_x_58) ;  /* 0x00000000000c3947 */ /* 0x000fea0003800000 */
[----:B------:R-:W5:Y:S02]  /*2b70*/  LDG.E.U8 R99, desc[UR36][R10.64+0x11] ;  /* 0x000011240a637981 */ /* 0x000f64000c1e1100 */
[----:B-----5:R-:W-:-:S05]  /*2b80*/  PRMT R0, R99, 0x8880, RZ ;  /* 0x0000888063007816 */ /* 0x020fca00000000ff */
[----:B------:R-:W-:-:S07]  /*2b90*/  IMAD R3, R0, R89, RZ ;  /* 0x0000005900037224 */ /* 0x000fce00078e02ff */
.L_x_58:
[----:B------:R-:W-:Y:S05]  /*2ba0*/  BSYNC B1 ;  /* 0x0000000000017941 */ /* 0x000fea0003800000 */
.L_x_57:
[----:B------:R-:W-:Y:S01]  /*2bb0*/  @!P3 IMAD R35, R35, R88, R3 ;  /* 0x000000582323b224 */ /* 0x000fe200078e0203 */
[----:B------:R-:W-:Y:S04]  /*2bc0*/  BSSY B1, `(.L_x_59) ;  /* 0x0000006000017945 */ /* 0x000fe80003800000 */
[----:B------:R0:W-:Y:S01]  /*2bd0*/  @!P3 STG.E.U8 desc[UR36][R6.64+0x11], R35 ;  /* 0x000011230600b986 */ /* 0x0001e2000c101124 */
[----:B------:R-:W-:Y:S05]  /*2be0*/  @P5 BRA `(.L_x_60) ;  /* 0x00000000000c5947 */ /* 0x000fea0003800000 */
[----:B------:R-:W5:Y:S02]  /*2bf0*/  LDG.E.U8 R99, desc[UR36][R8.64+0x18] ;  /* 0x0000182408637981 */ /* 0x000f64000c1e1100 */
[----:B-----5:R-:W-:-:S05]  /*2c00*/  PRMT R0, R99, 0x8880, RZ ;  /* 0x0000888063007816 */ /* 0x020fca00000000ff */
[----:B------:R-:W-:-:S07]  /*2c10*/  IMAD R3, R0, R89, RZ ;  /* 0x0000005900037224 */ /* 0x000fce00078e02ff */
.L_x_60:
[----:B------:R-:W-:Y:S05]  /*2c20*/  BSYNC B1 ;  /* 0x0000000000017941 */ /* 0x000fea0003800000 */
.L_x_59:
[----:B---3--:R-:W-:Y:S01]  /*2c30*/  @!P5 IMAD R13, R36, R88, R3 ;  /* 0x00000058240dd224 */ /* 0x008fe200078e0203 */
[----:B------:R-:W-:Y:S04]  /*2c40*/  BSSY B1, `(.L_x_61) ;  /* 0x0000006000017945 */ /* 0x000fe80003800000 */
[----:B------:R3:W-:Y:S01]  /*2c50*/  @!P5 STG.E.U8 desc[UR36][R4.64+0x18], R13 ;  /* 0x0000180d0400d986 */ /* 0x0007e2000c101124 */
[----:B------:R-:W-:Y:S05]  /*2c60*/  @P2 BRA `(.L_x_62) ;  /* 0x00000000000c2947 */ /* 0x000fea0003800000 */
[----:B------:R-:W5:Y:S02]  /*2c70*/  LDG.E.U8 R99, desc[UR36][R8.64+0x19] ;  /* 0x0000192408637981 */ /* 0x000f64000c1e1100 */
[----:B-----5:R-:W-:-:S05]  /*2c80*/  PRMT R0, R99, 0x8880, RZ ;  /* 0x0000888063007816 */ /* 0x020fca00000000ff */
[----:B------:R-:W-:-:S07]  /*2c90*/  IMAD R3, R0, R89, RZ ;  /* 0x0000005900037224 */ /* 0x000fce00078e02ff */
.L_x_62:
[----:B------:R-:W-:Y:S05]  /*2ca0*/  BSYNC B1 ;  /* 0x0000000000017941 */ /* 0x000fea0003800000 */
.L_x_61:
        /* <DEDUP_REMOVED lines=11> */
.L_x_64:
[----:B------:R-:W-:Y:S05]  /*2d60*/  BSYNC B1 ;  /* 0x0000000000017941 */ /* 0x000fea0003800000 */
.L_x_63:
[----:B---3--:R-:W-:Y:S01]  /*2d70*/  @!P4 IMAD R13, R38, R88, R3 ;  /* 0x00000058260dc224 */ /* 0x008fe200078e0203 */
[----:B------:R-:W-:Y:S04]  /*2d80*/  BSSY B1, `(.L_x_65) ;  /* 0x0000006000017945 */ /* 0x000fe80003800000 */
[----:B------:R3:W-:Y:S01]  /*2d90*/  @!P4 STG.E.U8 desc[UR36][R6.64+0x18], R13 ;  /* 0x0000180d0600c986 */ /* 0x0007e2000c101124 */
[----:B------:R-:W-:Y:S05]  /*2da0*/  @P3 BRA `(.L_x_66) ;  /* 0x00000000000c3947 */ /* 0x000fea0003800000 */
[----:B------:R-:W5:Y:S02]  /*2db0*/  LDG.E.U8 R99, desc[UR36][R10.64+0x19] ;  /* 0x000019240a637981 */ /* 0x000f64000c1e1100 */
[----:B-----5:R-:W-:-:S05]  /*2dc0*/  PRMT R0, R99, 0x8880, RZ ;  /* 0x0000888063007816 */ /* 0x020fca00000000ff */
[----:B------:R-:W-:-:S07]  /*2dd0*/  IMAD R3, R0, R89, RZ ;  /* 0x0000005900037224 */ /* 0x000fce00078e02ff */
.L_x_66:
[----:B------:R-:W-:Y:S05]  /*2de0*/  BSYNC B1 ;  /* 0x0000000000017941 */ /* 0x000fea0003800000 */
.L_x_65:
[----:B------:R-:W-:Y:S01]  /*2df0*/  @!P3 IMAD R39, R39, R88, R3 ;  /* 0x000000582727b224 */ /* 0x000fe200078e0203 */
[----:B------:R-:W-:Y:S04]  /*2e00*/  BSSY B1, `(.L_x_67) ;  /* 0x0000006000017945 */ /* 0x000fe80003800000 */
[----:B------:R0:W-:Y:S01]  /*2e10*/  @!P3 STG.E.U8 desc[UR36][R6.64+0x19], R39 ;  /* 0x000019270600b986 */ /* 0x0001e2000c101124 */
[----:B------:R-:W-:Y:S05]  /*2e20*/  @P5 BRA `(.L_x_68) ;  /* 0x00000000000c5947 */ /* 0x000fea0003800000 */
[----:B------:R-:W5:Y:S02]  /*2e30*/  LDG.E.U8 R99, desc[UR36][R8.64+0x20] ;  /* 0x0000202408637981 */ /* 0x000f64000c1e1100 */
[----:B-----5:R-:W-:-:S05]  /*2e40*/  PRMT R0, R99, 0x8880, RZ ;  /* 0x0000888063007816 */ /* 0x020fca00000000ff */
[----:B------:R-:W-:-:S07]  /*2e50*/  IMAD R3, R0, R89, RZ ;  /* 0x0000005900037224 */ /* 0x000fce00078e02ff */
.L_x_68:
[----:B------:R-:W-:Y:S05]  /*2e60*/  BSYNC B1 ;  /* 0x0000000000017941 */ /* 0x000fea0003800000 */
.L_x_67:
[----:B---3--:R-:W-:Y:S01]  /*2e70*/  @!P5 IMAD R13, R40, R88, R3 ;  /* 0x00000058280dd224 */ /* 0x008fe200078e0203 */
[----:B------:R-:W-:Y:S04]  /*2e80*/  BSSY B1, `(.L_x_69) ;  /* 0x0000006000017945 */ /* 0x000fe80003800000 */
[----:B------:R3:W-:Y:S01]  /*2e90*/  @!P5 STG.E.U8 desc[UR36][R4.64+0x20], R13 ;  /* 0x0000200d0400d986 */ /* 0x0007e2000c101124 */
[----:B------:R-:W-:Y:S05]  /*2ea0*/  @P2 BRA `(.L_x_70) ;  /* 0x00000000000c2947 */ /* 0x000fea0003800000 */
[----:B------:R-:W5:Y:S02]  /*2eb0*/  LDG.E.U8 R99, desc[UR36][R8.64+0x21] ;  /* 0x0000212408637981 */ /* 0x000f64000c1e1100 */
[----:B-----5:R-:W-:-:S05]  /*2ec0*/  PRMT R0, R99, 0x8880, RZ ;  /* 0x0000888063007816 */ /* 0x020fca00000000ff */
[----:B------:R-:W-:-:S07]  /*2ed0*/  IMAD R3, R0, R89, RZ ;  /* 0x0000005900037224 */ /* 0x000fce00078e02ff */
.L_x_70:
[----:B------:R-:W-:Y:S05]  /*2ee0*/  BSYNC B1 ;  /* 0x0000000000017941 */ /* 0x000fea0003800000 */
.L_x_69:
        /* <DEDUP_REMOVED lines=11> */
.L_x_72:
[----:B------:R-:W-:Y:S05]  /*2fa0*/  BSYNC B1 ;  /* 0x0000000000017941 */ /* 0x000fea0003800000 */
.L_x_71:
[----:B---3--:R-:W-:Y:S01]  /*2fb0*/  @!P4 IMAD R13, R42, R88, R3 ;  /* 0x000000582a0dc224 */ /* 0x008fe200078e0203 */
[----:B------:R-:W-:Y:S04]  /*2fc0*/  BSSY B1, `(.L_x_73) ;  /* 0x0000006000017945 */ /* 0x000fe80003800000 */
[----:B------:R3:W-:Y:S01]  /*2fd0*/  @!P4 STG.E.U8 desc[UR36][R6.64+0x20], R13 ;  /* 0x0000200d0600c986 */ /* 0x0007e2000c101124 */
[----:B------:R-:W-:Y:S05]  /*2fe0*/  @P3 BRA `(.L_x_74) ;  /* 0x00000000000c3947 */ /* 0x000fea0003800000 */
[----:B------:R-:W5:Y:S02]  /*2ff0*/  LDG.E.U8 R99, desc[UR36][R10.64+0x21] ;  /* 0x000021240a637981 */ /* 0x000f64000c1e1100 */
[----:B-----5:R-:W-:-:S05]  /*3000*/  PRMT R0, R99, 0x8880, RZ ;  /* 0x0000888063007816 */ /* 0x020fca00000000ff */
[----:B------:R-:W-:-:S07]  /*3010*/  IMAD R3, R0, R89, RZ ;  /* 0x0000005900037224 */ /* 0x000fce00078e02ff */
.L_x_74:
[----:B------:R-:W-:Y:S05]  /*3020*/  BSYNC B1 ;  /* 0x0000000000017941 */ /* 0x000fea0003800000 */
.L_x_73:
[----:B------:R-:W-:Y:S01]  /*3030*/  @!P3 IMAD R43, R43, R88, R3 ;  /* 0x000000582b2bb224 */ /* 0x000fe200078e0203 */
[----:B------:R-:W-:Y:S04]  /*3040*/  BSSY B1, `(.L_x_75) ;  /* 0x0000006000017945 */ /* 0x000fe80003800000 */
[----:B------:R0:W-:Y:S01]  /*3050*/  @!P3 STG.E.U8 desc[UR36][R6.64+0x21], R43 ;  /* 0x0000212b0600b986 */ /* 0x0001e2000c101124 */
[----:B------:R-:W-:Y:S05]  /*3060*/  @P5 BRA `(.L_x_76) ;  /* 0x00000000000c5947 */ /* 0x000fea0003800000 */
[----:B------:R-:W5:Y:S02]  /*3070*/  LDG.E.U8 R99, desc[UR36][R8.64+0x28] ;  /* 0x0000282408637981 */ /* 0x000f64000c1e1100 */
[----:B-----5:R-:W-:-:S05]  /*3080*/  PRMT R0, R99, 0x8880, RZ ;  /* 0x0000888063007816 */ /* 0x020fca00000000ff */
[----:B------:R-:W-:-:S07]  /*3090*/  IMAD R3, R0, R89, RZ ;  /* 0x0000005900037224 */ /* 0x000fce00078e02ff */
.L_x_76:
[----:B------:R-:W-:Y:S05]  /*30a0*/  BSYNC B1 ;  /* 0x0000000000017941 */ /* 0x000fea0003800000 */
.L_x_75:
[----:B---3--:R-:W-:Y:S01]  /*30b0*/  @!P5 IMAD R13, R44, R88, R3 ;  /* 0x000000582c0dd224 */ /* 0x008fe200078e0203 */
[----:B------:R-:W-:Y:S04]  /*30c0*/  BSSY B1, `(.L_x_77) ;  /* 0x0000006000017945 */ /* 0x000fe80003800000 */
[----:B------:R3:W-:Y:S01]  /*30d0*/  @!P5 STG.E.U8 desc[UR36][R4.64+0x28], R13 ;  /* 0x0000280d0400d986 */ /* 0x0007e2000c101124 */
[----:B------:R-:W-:Y:S05]  /*30e0*/  @P2 BRA `(.L_x_78) ;  /* 0x00000000000c2947 */ /* 0x000fea0003800000 */
[----:B------:R-:W5:Y:S02]  /*30f0*/  LDG.E.U8 R99, desc[UR36][R8.64+0x29] ;  /* 0x0000292408637981 */ /* 0x000f64000c1e1100 */
[----:B-----5:R-:W-:-:S05]  /*3100*/  PRMT R0, R99, 0x8880, RZ ;  /* 0x0000888063007816 */ /* 0x020fca00000000ff */
[----:B------:R-:W-:-:S07]  /*3110*/  IMAD R3, R0, R89, RZ ;  /* 0x0000005900037224 */ /* 0x000fce00078e02ff */
.L_x_78:
[----:B------:R-:W-:Y:S05]  /*3120*/  BSYNC B1 ;  /* 0x0000000000017941 */ /* 0x000fea0003800000 */
.L_x_77:
        /* <DEDUP_REMOVED lines=11> */
.L_x_80:
[----:B------:R-:W-:Y:S05]  /*31e0*/  BSYNC B1 ;  /* 0x0000000000017941 */ /* 0x000fea0003800000 */
.L_x_79:
[----:B---3--:R-:W-:Y:S01]  /*31f0*/  @!P4 IMAD R13, R46, R88, R3 ;  /* 0x000000582e0dc224 */ /* 0x008fe200078e0203 */
[----:B------:R-:W-:Y:S04]  /*3200*/  BSSY B1, `(.L_x_81) ;  /* 0x0000006000017945 */ /* 0x000fe80003800000 */
[----:B------:R3:W-:Y:S01]  /*3210*/  @!P4 STG.E.U8 desc[UR36][R6.64+0x28], R13 ;  /* 0x0000280d0600c986 */ /* 0x0007e2000c101124 */
[----:B------:R-:W-:Y:S05]  /*3220*/  @P3 BRA `(.L_x_82) ;  /* 0x00000000000c3947 */ /* 0x000fea0003800000 */
[----:B------:R-:W5:Y:S02]  /*3230*/  LDG.E.U8 R99, desc[UR36][R10.64+0x29] ;  /* 0x000029240a637981 */ /* 0x000f64000c1e1100 */
[----:B-----5:R-:W-:-:S05]  /*3240*/  PRMT R0, R99, 0x8880, RZ ;  /* 0x0000888063007816 */ /* 0x020fca00000000ff */
[----:B------:R-:W-:-:S07]  /*3250*/  IMAD R3, R0, R89, RZ ;  /* 0x0000005900037224 */ /* 0x000fce00078e02ff */
.L_x_82:
[----:B------:R-:W-:Y:S05]  /*3260*/  BSYNC B1 ;  /* 0x0000000000017941 */ /* 0x000fea0003800000 */
.L_x_81:
[----:B------:R-:W-:Y:S01]  /*3270*/  @!P3 IMAD R47, R47, R88, R3 ;  /* 0x000000582f2fb224 */ /* 0x000fe200078e0203 */
[----:B------:R-:W-:Y:S04]  /*3280*/  BSSY B1, `(.L_x_83) ;  /* 0x0000006000017945 */ /* 0x000fe80003800000 */
[----:B------:R0:W-:Y:S01]  /*3290*/  @!P3 STG.E.U8 desc[UR36][R6.64+0x29], R47 ;  /* 0x0000292f0600b986 */ /* 0x0001e2000c101124 */
[----:B------:R-:W-:Y:S05]  /*32a0*/  @P5 BRA `(.L_x_84) ;  /* 0x00000000000c5947 */ /* 0x000fea0003800000 */
[----:B------:R-:W5:Y:S02]  /*32b0*/  LDG.E.U8 R99, desc[UR36][R8.64+0x30] ;  /* 0x0000302408637981 */ /* 0x000f64000c1e1100 */
[----:B-----5:R-:W-:-:S05]  /*32c0*/  PRMT R0, R99, 0x8880, RZ ;  /* 0x0000888063007816 */ /* 0x020fca00000000ff */
[----:B------:R-:W-:-:S07]  /*32d0*/  IMAD R3, R0, R89, RZ ;  /* 0x0000005900037224 */ /* 0x000fce00078e02ff */
.L_x_84:
[----:B------:R-:W-:Y:S05]  /*32e0*/  BSYNC B1 ;  /* 0x0000000000017941 */ /* 0x000fea0003800000 */
.L_x_83:
[----:B---3--:R-:W-:Y:S01]  /*32f0*/  @!P5 IMAD R13, R48, R88, R3 ;  /* 0x00000058300dd224 */ /* 0x008fe200078e0203 */
[----:B------:R-:W-:Y:S04]  /*3300*/  BSSY B1, `(.L_x_85) ;  /* 0x0000006000017945 */ /* 0x000fe80003800000 */
[----:B------:R3:W-:Y:S01]  /*3310*/  @!P5 STG.E.U8 desc[UR36][R4.64+0x30], R13 ;  /* 0x0000300d0400d986 */ /* 0x0007e2000c101124 */
[----:B------:R-:W-:Y:S05]  /*3320*/  @P2 BRA `(.L_x_86) ;  /* 0x00000000000c2947 */ /* 0x000fea0003800000 */
[----:B------:R-:W5:Y:S02]  /*3330*/  LDG.E.U8 R99, desc[UR36][R8.64+0x31] ;  /* 0x0000312408637981 */ /* 0x000f64000c1e1100 */
[----:B-----5:R-:W-:-:S05]  /*3340*/  PRMT R0, R99, 0x8880, RZ ;  /* 0x0000888063007816 */ /* 0x020fca00000000ff */
[----:B------:R-:W-:-:S07]  /*3350*/  IMAD R3, R0, R89, RZ ;  /* 0x0000005900037224 */ /* 0x000fce00078e02ff */
.L_x_86:
[----:B------:R-:W-:Y:S05]  /*3360*/  BSYNC B1 ;  /* 0x0000000000017941 */ /* 0x000fea0003800000 */
.L_x_85:
        /* <DEDUP_REMOVED lines=11> */
.L_x_88:
[----:B------:R-:W-:Y:S05]  /*3420*/  BSYNC B1 ;  /* 0x0000000000017941 */ /* 0x000fea0003800000 */
.L_x_87:
[----:B---3--:R-:W-:Y:S01]  /*3430*/  @!P4 IMAD R13, R50, R88, R3 ;  /* 0x00000058320dc224 */ /* 0x008fe200078e0203 */
[----:B------:R-:W-:Y:S04]  /*3440*/  BSSY B1, `(.L_x_89) ;  /* 0x0000006000017945 */ /* 0x000fe80003800000 */
[----:B------:R3:W-:Y:S01]  /*3450*/  @!P4 STG.E.U8 desc[UR36][R6.64+0x30], R13 ;  /* 0x0000300d0600c986 */ /* 0x0007e2000c101124 */
[----:B------:R-:W-:Y:S05]  /*3460*/  @P3 BRA `(.L_x_90) ;  /* 0x00000000000c3947 */ /* 0x000fea0003800000 */
[----:B------:R-:W5:Y:S02]  /*3470*/  LDG.E.U8 R99, desc[UR36][R10.64+0x31] ;  /* 0x000031240a637981 */ /* 0x000f64000c1e1100 */
[----:B-----5:R-:W-:-:S05]  /*3480*/  PRMT R0, R99, 0x8880, RZ ;  /* 0x0000888063007816 */ /* 0x020fca00000000ff */
[----:B------:R-:W-:-:S07]  /*3490*/  IMAD R3, R0, R89, RZ ;  /* 0x0000005900037224 */ /* 0x000fce00078e02ff */
.L_x_90:
[----:B------:R-:W-:Y:S05]  /*34a0*/  BSYNC B1 ;  /* 0x0000000000017941 */ /* 0x000fea0003800000 */
.L_x_89:
[----:B------:R-:W-:Y:S01]  /*34b0*/  @!P3 IMAD R51, R51, R88, R3 ;  /* 0x000000583333b224 */ /* 0x000fe200078e0203 */
[----:B------:R-:W-:Y:S04]  /*34c0*/  BSSY B1, `(.L_x_91) ;  /* 0x0000006000017945 */ /* 0x000fe80003800000 */
[----:B------:R0:W-:Y:S01]  /*34d0*/  @!P3 STG.E.U8 desc[UR36][R6.64+0x31], R51 ;  /* 0x000031330600b986 */ /* 0x0001e2000c101124 */
[----:B------:R-:W-:Y:S05]  /*34e0*/  @P5 BRA `(.L_x_92) ;  /* 0x00000000000c5947 */ /* 0x000fea0003800000 */
[----:B------:R-:W5:Y:S02]  /*34f0*/  LDG.E.U8 R99, desc[UR36][R8.64+0x38] ;  /* 0x0000382408637981 */ /* 0x000f64000c1e1100 */
[----:B-----5:R-:W-:-:S05]  /*3500*/  PRMT R0, R99, 0x8880, RZ ;  /* 0x0000888063007816 */ /* 0x020fca00000000ff */
[----:B------:R-:W-:-:S07]  /*3510*/  IMAD R3, R0, R89, RZ ;  /* 0x0000005900037224 */ /* 0x000fce00078e02ff */
.L_x_92:
[----:B------:R-:W-:Y:S05]  /*3520*/  BSYNC B1 ;  /* 0x0000000000017941 */ /* 0x000fea0003800000 */
.L_x_91:
[----:B---3--:R-:W-:Y:S01]  /*3530*/  @!P5 IMAD R13, R52, R88, R3 ;  /* 0x00000058340dd224 */ /* 0x008fe200078e0203 */
[----:B------:R-:W-:Y:S04]  /*3540*/  BSSY B1, `(.L_x_93) ;  /* 0x0000006000017945 */ /* 0x000fe80003800000 */
[----:B------:R3:W-:Y:S01]  /*3550*/  @!P5 STG.E.U8 desc[UR36][R4.64+0x38], R13 ;  /* 0x0000380d0400d986 */ /* 0x0007e2000c101124 */
[----:B------:R-:W-:Y:S05]  /*3560*/  @P2 BRA `(.L_x_94) ;  /* 0x00000000000c2947 */ /* 0x000fea0003800000 */
[----:B------:R-:W5:Y:S02]  /*3570*/  LDG.E.U8 R99, desc[UR36][R8.64+0x39] ;  /* 0x0000392408637981 */ /* 0x000f64000c1e1100 */
[----:B-----5:R-:W-:-:S05]  /*3580*/  PRMT R0, R99, 0x8880, RZ ;  /* 0x0000888063007816 */ /* 0x020fca00000000ff */
[----:B------:R-:W-:-:S07]  /*3590*/  IMAD R3, R0, R89, RZ ;  /* 0x0000005900037224 */ /* 0x000fce00078e02ff */
.L_x_94:
[----:B------:R-:W-:Y:S05]  /*35a0*/  BSYNC B1 ;  /* 0x0000000000017941 */ /* 0x000fea0003800000 */
.L_x_93:
        /* <DEDUP_REMOVED lines=11> */
.L_x_96:
[----:B------:R-:W-:Y:S05]  /*3660*/  BSYNC B1 ;  /* 0x0000000000017941 */ /* 0x000fea0003800000 */
.L_x_95:
[----:B---3--:R-:W-:Y:S01]  /*3670*/  @!P4 IMAD R13, R54, R88, R3 ;  /* 0x00000058360dc224 */ /* 0x008fe200078e0203 */
[----:B------:R-:W-:Y:S04]  /*3680*/  BSSY B1, `(.L_x_97) ;  /* 0x0000006000017945 */ /* 0x000fe80003800000 */
[----:B------:R3:W-:Y:S01]  /*3690*/  @!P4 STG.E.U8 desc[UR36][R6.64+0x38], R13 ;  /* 0x0000380d0600c986 */ /* 0x0007e2000c101124 */
[----:B------:R-:W-:Y:S05]  /*36a0*/  @P3 BRA `(.L_x_98) ;  /* 0x00000000000c3947 */ /* 0x000fea0003800000 */
[----:B------:R-:W5:Y:S02]  /*36b0*/  LDG.E.U8 R99, desc[UR36][R10.64+0x39] ;  /* 0x000039240a637981 */ /* 0x000f64000c1e1100 */
[----:B-----5:R-:W-:-:S05]  /*36c0*/  PRMT R0, R99, 0x8880, RZ ;  /* 0x0000888063007816 */ /* 0x020fca00000000ff */
[----:B------:R-:W-:-:S07]  /*36d0*/  IMAD R3, R0, R89, RZ ;  /* 0x0000005900037224 */ /* 0x000fce00078e02ff */
.L_x_98:
[----:B------:R-:W-:Y:S05]  /*36e0*/  BSYNC B1 ;  /* 0x0000000000017941 */ /* 0x000fea0003800000 */
.L_x_97:
[----:B------:R-:W-:Y:S01]  /*36f0*/  @!P3 IMAD R55, R55, R88, R3 ;  /* 0x000000583737b224 */ /* 0x000fe200078e0203 */
[----:B------:R-:W-:Y:S04]  /*3700*/  BSSY B1, `(.L_x_99) ;  /* 0x0000006000017945 */ /* 0x000fe80003800000 */
[----:B------:R0:W-:Y:S01]  /*3710*/  @!P3 STG.E.U8 desc[UR36][R6.64+0x39], R55 ;  /* 0x000039370600b986 */ /* 0x0001e2000c101124 */
[----:B------:R-:W-:Y:S05]  /*3720*/  @P5 BRA `(.L_x_100) ;  /* 0x00000000000c5947 */ /* 0x000fea0003800000 */
[----:B------:R-:W5:Y:S02]  /*3730*/  LDG.E.U8 R99, desc[UR36][R8.64+0x40] ;  /* 0x0000402408637981 */ /* 0x000f64000c1e1100 */
[----:B-----5:R-:W-:-:S05]  /*3740*/  PRMT R0, R99, 0x8880, RZ ;  /* 0x0000888063007816 */ /* 0x020fca00000000ff */
[----:B------:R-:W-:-:S07]  /*3750*/  IMAD R3, R0, R89, RZ ;  /* 0x0000005900037224 */ /* 0x000fce00078e02ff */
.L_x_100:
[----:B------:R-:W-:Y:S05]  /*3760*/  BSYNC B1 ;  /* 0x0000000000017941 */ /* 0x000fea0003800000 */
.L_x_99:
[----:B---3--:R-:W-:Y:S01]  /*3770*/  @!P5 IMAD R13, R56, R88, R3 ;  /* 0x00000058380dd224 */ /* 0x008fe200078e0203 */
[----:B------:R-:W-:Y:S04]  /*3780*/  BSSY B1, `(.L_x_101) ;  /* 0x0000006000017945 */ /* 0x000fe80003800000 */
[----:B------:R3:W-:Y:S01]  /*3790*/  @!P5 STG.E.U8 desc[UR36][R4.64+0x40], R13 ;  /* 0x0000400d0400d986 */ /* 0x0007e2000c101124 */
[----:B------:R-:W-:Y:S05]  /*37a0*/  @P2 BRA `(.L_x_102) ;  /* 0x00000000000c2947 */ /* 0x000fea0003800000 */
[----:B------:R-:W5:Y:S02]  /*37b0*/  LDG.E.U8 R99, desc[UR36][R8.64+0x41] ;  /* 0x0000412408637981 */ /* 0x000f64000c1e1100 */
[----:B-----5:R-:W-:-:S05]  /*37c0*/  PRMT R0, R99, 0x8880, RZ ;  /* 0x0000888063007816 */ /* 0x020fca00000000ff */
[----:B------:R-:W-:-:S07]  /*37d0*/  IMAD R3, R0, R89, RZ ;  /* 0x0000005900037224 */ /* 0x000fce00078e02ff */
.L_x_102:
[----:B------:R-:W-:Y:S05]  /*37e0*/  BSYNC B1 ;  /* 0x0000000000017941 */ /* 0x000fea0003800000 */
.L_x_101:
        /* <DEDUP_REMOVED lines=11> */
.L_x_104:
[----:B------:R-:W-:Y:S05]  /*38a0*/  BSYNC B1 ;  /* 0x0000000000017941 */ /* 0x000fea0003800000 */
.L_x_103:
[----:B---3--:R-:W-:Y:S01]  /*38b0*/  @!P4 IMAD R13, R58, R88, R3 ;  /* 0x000000583a0dc224 */ /* 0x008fe200078e0203 */
[----:B------:R-:W-:Y:S04]  /*38c0*/  BSSY B1, `(.L_x_105) ;  /* 0x0000006000017945 */ /* 0x000fe80003800000 */
[----:B------:R3:W-:Y:S01]  /*38d0*/  @!P4 STG.E.U8 desc[UR36][R6.64+0x40], R13 ;  /* 0x0000400d0600c986 */ /* 0x0007e2000c101124 */
[----:B------:R-:W-:Y:S05]  /*38e0*/  @P3 BRA `(.L_x_106) ;  /* 0x00000000000c3947 */ /* 0x000fea0003800000 */
[----:B------:R-:W5:Y:S02]  /*38f0*/  LDG.E.U8 R99, desc[UR36][R10.64+0x41] ;  /* 0x000041240a637981 */ /* 0x000f64000c1e1100 */
[----:B-----5:R-:W-:-:S05]  /*3900*/  PRMT R0, R99, 0x8880, RZ ;  /* 0x0000888063007816 */ /* 0x020fca00000000ff */
[----:B------:R-:W-:-:S07]  /*3910*/  IMAD R3, R0, R89, RZ ;  /* 0x0000005900037224 */ /* 0x000fce00078e02ff */
.L_x_106:
[----:B------:R-:W-:Y:S05]  /*3920*/  BSYNC B1 ;  /* 0x0000000000017941 */ /* 0x000fea0003800000 */
.L_x_105:
[----:B------:R-:W-:Y:S01]  /*3930*/  @!P3 IMAD R59, R59, R88, R3 ;  /* 0x000000583b3bb224 */ /* 0x000fe200078e0203 */
[----:B------:R-:W-:Y:S04]  /*3940*/  BSSY B1, `(.L_x_107) ;  /* 0x0000006000017945 */ /* 0x000fe80003800000 */
[----:B------:R0:W-:Y:S01]  /*3950*/  @!P3 STG.E.U8 desc[UR36][R6.64+0x41], R59 ;  /* 0x0000413b0600b986 */ /* 0x0001e2000c101124 */
[----:B------:R-:W-:Y:S05]  /*3960*/  @P5 BRA `(.L_x_108) ;  /* 0x00000000000c5947 */ /* 0x000fea0003800000 */
[----:B------:R-:W5:Y:S02]  /*3970*/  LDG.E.U8 R99, desc[UR36][R8.64+0x48] ;  /* 0x0000482408637981 */ /* 0x000f64000c1e1100 */
[----:B-----5:R-:W-:-:S05]  /*3980*/  PRMT R0, R99, 0x8880, RZ ;  /* 0x0000888063007816 */ /* 0x020fca00000000ff */
[----:B------:R-:W-:-:S07]  /*3990*/  IMAD R3, R0, R89, RZ ;  /* 0x0000005900037224 */ /* 0x000fce00078e02ff */
.L_x_108:
[----:B------:R-:W-:Y:S05]  /*39a0*/  BSYNC B1 ;  /* 0x0000000000017941 */ /* 0x000fea0003800000 */
.L_x_107:
[----:B---3--:R-:W-:Y:S01]  /*39b0*/  @!P5 IMAD R13, R60, R88, R3 ;  /* 0x000000583c0dd224 */ /* 0x008fe200078e0203 */
[----:B------:R-:W-:Y:S04]  /*39c0*/  BSSY B1, `(.L_x_109) ;  /* 0x0000006000017945 */ /* 0x000fe80003800000 */
[----:B------:R3:W-:Y:S01]  /*39d0*/  @!P5 STG.E.U8 desc[UR36][R4.64+0x48], R13 ;  /* 0x0000480d0400d986 */ /* 0x0007e2000c101124 */
[----:B------:R-:W-:Y:S05]  /*39e0*/  @P2 BRA `(.L_x_110) ;  /* 0x00000000000c2947 */ /* 0x000fea0003800000 */
[----:B------:R-:W5:Y:S02]  /*39f0*/  LDG.E.U8 R99, desc[UR36][R8.64+0x49] ;  /* 0x0000492408637981 */ /* 0x000f64000c1e1100 */
[----:B-----5:R-:W-:-:S05]  /*3a00*/  PRMT R0, R99, 0x8880, RZ ;  /* 0x0000888063007816 */ /* 0x020fca00000000ff */
[----:B------:R-:W-:-:S07]  /*3a10*/  IMAD R3, R0, R89, RZ ;  /* 0x0000005900037224 */ /* 0x000fce00078e02ff */
.L_x_110:
[----:B------:R-:W-:Y:S05]  /*3a20*/  BSYNC B1 ;  /* 0x0000000000017941 */ /* 0x000fea0003800000 */
.L_x_109:
        /* <DEDUP_REMOVED lines=11> */
.L_x_112:
[----:B------:R-:W-:Y:S05]  /*3ae0*/  BSYNC B1 ;  /* 0x0000000000017941 */ /* 0x000fea0003800000 */
.L_x_111:
[----:B---3--:R-:W-:Y:S01]  /*3af0*/  @!P4 IMAD R13, R62, R88, R3 ;  /* 0x000000583e0dc224 */ /* 0x008fe200078e0203 */
[----:B------:R-:W-:Y:S04]  /*3b00*/  BSSY B1, `(.L_x_113) ;  /* 0x0000006000017945 */ /* 0x000fe80003800000 */
[----:B------:R3:W-:Y:S01]  /*3b10*/  @!P4 STG.E.U8 desc[UR36][R6.64+0x48], R13 ;  /* 0x0000480d0600c986 */ /* 0x0007e2000c101124 */
[----:B------:R-:W-:Y:S05]  /*3b20*/  @P3 BRA `(.L_x_114) ;  /* 0x00000000000c3947 */ /* 0x000fea0003800000 */
[----:B------:R-:W5:Y:S02]  /*3b30*/  LDG.E.U8 R99, desc[UR36][R10.64+0x49] ;  /* 0x000049240a637981 */ /* 0x000f64000c1e1100 */
[----:B-----5:R-:W-:-:S05]  /*3b40*/  PRMT R0, R99, 0x8880, RZ ;  /* 0x0000888063007816 */ /* 0x020fca00000000ff */
[----:B------:R-:W-:-:S07]  /*3b50*/  IMAD R3, R0, R89, RZ ;  /* 0x0000005900037224 */ /* 0x000fce00078e02ff */
.L_x_114:
[----:B------:R-:W-:Y:S05]  /*3b60*/  BSYNC B1 ;  /* 0x0000000000017941 */ /* 0x000fea0003800000 */
.L_x_113:
[----:B------:R-:W-:Y:S01]  /*3b70*/  @!P3 IMAD R63, R63, R88, R3 ;  /* 0x000000583f3fb224 */ /* 0x000fe200078e0203 */
[----:B------:R-:W-:Y:S04]  /*3b80*/  BSSY B1, `(.L_x_115) ;  /* 0x0000006000017945 */ /* 0x000fe80003800000 */
[----:B------:R0:W-:Y:S01]  /*3b90*/  @!P3 STG.E.U8 desc[UR36][R6.64+0x49], R63 ;  /* 0x0000493f0600b986 */ /* 0x0001e2000c101124 */
[----:B------:R-:W-:Y:S05]  /*3ba0*/  @P5 BRA `(.L_x_116) ;  /* 0x00000000000c5947 */ /* 0x000fea0003800000 */
[----:B------:R-:W5:Y:S02]  /*3bb0*/  LDG.E.U8 R99, desc[UR36][R8.64+0x50] ;  /* 0x0000502408637981 */ /* 0x000f64000c1e1100 */
[----:B-----5:R-:W-:-:S05]  /*3bc0*/  PRMT R0, R99, 0x8880, RZ ;  /* 0x0000888063007816 */ /* 0x020fca00000000ff */
[----:B------:R-:W-:-:S07]  /*3bd0*/  IMAD R3, R0, R89, RZ ;  /* 0x0000005900037224 */ /* 0x000fce00078e02ff */
.L_x_116:
[----:B------:R-:W-:Y:S05]  /*3be0*/  BSYNC B1 ;  /* 0x0000000000017941 */ /* 0x000fea0003800000 */
.L_x_115:
[----:B---3--:R-:W-:Y:S01]  /*3bf0*/  @!P5 IMAD R13, R64, R88, R3 ;  /* 0x00000058400dd224 */ /* 0x008fe200078e0203 */
[----:B------:R-:W-:Y:S04]  /*3c00*/  BSSY B1, `(.L_x_117) ;  /* 0x0000006000017945 */ /* 0x000fe80003800000 */
[----:B------:R3:W-:Y:S01]  /*3c10*/  @!P5 STG.E.U8 desc[UR36][R4.64+0x50], R13 ;  /* 0x0000500d0400d986 */ /* 0x0007e2000c101124 */
[----:B------:R-:W-:Y:S05]  /*3c20*/  @P2 BRA `(.L_x_118) ;  /* 0x00000000000c2947 */ /* 0x000fea0003800000 */
[----:B------:R-:W5:Y:S02]  /*3c30*/  LDG.E.U8 R99, desc[UR36][R8.64+0x51] ;  /* 0x0000512408637981 */ /* 0x000f64000c1e1100 */
[----:B-----5:R-:W-:-:S05]  /*3c40*/  PRMT R0, R99, 0x8880, RZ ;  /* 0x0000888063007816 */ /* 0x020fca00000000ff */
[----:B------:R-:W-:-:S07]  /*3c50*/  IMAD R3, R0, R89, RZ ;  /* 0x0000005900037224 */ /* 0x000fce00078e02ff */
.L_x_118:
[----:B------:R-:W-:Y:S05]  /*3c60*/  BSYNC B1 ;  /* 0x0000000000017941 */ /* 0x000fea0003800000 */
.L_x_117:
        /* <DEDUP_REMOVED lines=11> */
.L_x_120:
[----:B------:R-:W-:Y:S05]  /*3d20*/  BSYNC B1 ;  /* 0x0000000000017941 */ /* 0x000fea0003800000 */
.L_x_119:
[----:B---3--:R-:W-:Y:S01]  /*3d30*/  @!P4 IMAD R13, R66, R88, R3 ;  /* 0x00000058420dc224 */ /* 0x008fe200078e0203 */
[----:B------:R-:W-:Y:S04]  /*3d40*/  BSSY B1, `(.L_x_121) ;  /* 0x0000006000017945 */ /* 0x000fe80003800000 */
[----:B------:R3:W-:Y:S01]  /*3d50*/  @!P4 STG.E.U8 desc[UR36][R6.64+0x50], R13 ;  /* 0x0000500d0600c986 */ /* 0x0007e2000c101124 */
[----:B------:R-:W-:Y:S05]  /*3d60*/  @P3 BRA `(.L_x_122) ;  /* 0x00000000000c3947 */ /* 0x000fea0003800000 */
[----:B------:R-:W5:Y:S02]  /*3d70*/  LDG.E.U8 R99, desc[UR36][R10.64+0x51] ;  /* 0x000051240a637981 */ /* 0x000f64000c1e1100 */
[----:B-----5:R-:W-:-:S05]  /*3d80*/  PRMT R0, R99, 0x8880, RZ ;  /* 0x0000888063007816 */ /* 0x020fca00000000ff */
[----:B------:R-:W-:-:S07]  /*3d90*/  IMAD R3, R0, R89, RZ ;  /* 0x0000005900037224 */ /* 0x000fce00078e02ff */
.L_x_122:
[----:B------:R-:W-:Y:S05]  /*3da0*/  BSYNC B1 ;  /* 0x0000000000017941 */ /* 0x000fea0003800000 */
.L_x_121:
[----:B------:R-:W-:Y:S01]  /*3db0*/  @!P3 IMAD R67, R67, R88, R3 ;  /* 0x000000584343b224 */ /* 0x000fe200078e0203 */
[----:B------:R-:W-:Y:S04]  /*3dc0*/  BSSY B1, `(.L_x_123) ;  /* 0x0000006000017945 */ /* 0x000fe80003800000 */
[----:B------:R0:W-:Y:S01]  /*3dd0*/  @!P3 STG.E.U8 desc[UR36][R6.64+0x51], R67 ;  /* 0x000051430600b986 */ /* 0x0001e2000c101124 */
[----:B------:R-:W-:Y:S05]  /*3de0*/  @P5 BRA `(.L_x_124) ;  /* 0x00000000000c5947 */ /* 0x000fea0003800000 */
[----:B------:R-:W5:Y:S02]  /*3df0*/  LDG.E.U8 R99, desc[UR36][R8.64+0x58] ;  /* 0x0000582408637981 */ /* 0x000f64000c1e1100 */
[----:B-----5:R-:W-:-:S05]  /*3e00*/  PRMT R0, R99, 0x8880, RZ ;  /* 0x0000888063007816 */ /* 0x020fca00000000ff */
[----:B------:R-:W-:-:S07]  /*3e10*/  IMAD R3, R0, R89, RZ ;  /* 0x0000005900037224 */ /* 0x000fce00078e02ff */
.L_x_124:
[----:B------:R-:W-:Y:S05]  /*3e20*/  BSYNC B1 ;  /* 0x0000000000017941 */ /* 0x000fea0003800000 */
.L_x_123:
[----:B---3--:R-:W-:Y:S01]  /*3e30*/  @!P5 IMAD R13, R68, R88, R3 ;  /* 0x00000058440dd224 */ /* 0x008fe200078e0203 */
[----:B------:R-:W-:Y:S04]  /*3e40*/  BSSY B1, `(.L_x_125) ;  /* 0x0000006000017945 */ /* 0x000fe80003800000 */
[----:B------:R3:W-:Y:S01]  /*3e50*/  @!P5 STG.E.U8 desc[UR36][R4.64+0x58], R13 ;  /* 0x0000580d0400d986 */ /* 0x0007e2000c101124 */
[----:B------:R-:W-:Y:S05]  /*3e60*/  @P2 BRA `(.L_x_126) ;  /* 0x00000000000c2947 */ /* 0x000fea0003800000 */
[----:B------:R-:W5:Y:S02]  /*3e70*/  LDG.E.U8 R99, desc[UR36][R8.64+0x59] ;  /* 0x0000592408637981 */ /* 0x000f64000c1e1100 */
[----:B-----5:R-:W-:-:S05]  /*3e80*/  PRMT R0, R99, 0x8880, RZ ;  /* 0x0000888063007816 */ /* 0x020fca00000000ff */
[----:B------:R-:W-:-:S07]  /*3e90*/  IMAD R3, R0, R89, RZ ;  /* 0x0000005900037224 */ /* 0x000fce00078e02ff */
.L_x_126:
[----:B------:R-:W-:Y:S05]  /*3ea0*/  BSYNC B1 ;  /* 0x0000000000017941 */ /* 0x000fea0003800000 */
.L_x_125:
        /* <DEDUP_REMOVED lines=11> */
.L_x_128:
[----:B------:R-:W-:Y:S05]  /*3f60*/  BSYNC B1 ;  /* 0x0000000000017941 */ /* 0x000fea0003800000 */
.L_x_127:
[----:B---3--:R-:W-:Y:S01]  /*3f70*/  @!P4 IMAD R13, R70, R88, R3 ;  /* 0x00000058460dc224 */ /* 0x008fe200078e0203 */
[----:B------:R-:W-:Y:S04]  /*3f80*/  BSSY B1, `(.L_x_129) ;  /* 0x0000006000017945 */ /* 0x000fe80003800000 */
[----:B------:R3:W-:Y:S01]  /*3f90*/  @!P4 STG.E.U8 desc[UR36][R6.64+0x58], R13 ;  /* 0x0000580d0600c986 */ /* 0x0007e2000c101124 */
[----:B------:R-:W-:Y:S05]  /*3fa0*/  @P3 BRA `(.L_x_130) ;  /* 0x00000000000c3947 */ /* 0x000fea0003800000 */
[----:B------:R-:W5:Y:S02]  /*3fb0*/  LDG.E.U8 R99, desc[UR36][R10.64+0x59] ;  /* 0x000059240a637981 */ /* 0x000f64000c1e1100 */
[----:B-----5:R-:W-:-:S05]  /*3fc0*/  PRMT R0, R99, 0x8880, RZ ;  /* 0x0000888063007816 */ /* 0x020fca00000000ff */
[----:B------:R-:W-:-:S07]  /*3fd0*/  IMAD R3, R0, R89, RZ ;  /* 0x0000005900037224 */ /* 0x000fce00078e02ff */
.L_x_130:
[----:B------:R-:W-:Y:S05]  /*3fe0*/  BSYNC B1 ;  /* 0x0000000000017941 */ /* 0x000fea0003800000 */
.L_x_129:
[----:B------:R-:W-:Y:S01]  /*3ff0*/  @!P3 IMAD R71, R71, R88, R3 ;  /* 0x000000584747b224 */ /* 0x000fe200078e0203 */
[----:B------:R-:W-:Y:S04]  /*4000*/  BSSY B1, `(.L_x_131) ;  /* 0x0000006000017945 */ /* 0x000fe80003800000 */
[----:B------:R0:W-:Y:S01]  /*4010*/  @!P3 STG.E.U8 desc[UR36][R6.64+0x59], R71 ;  /* 0x000059470600b986 */ /* 0x0001e2000c101124 */
[----:B------:R-:W-:Y:S05]  /*4020*/  @P5 BRA `(.L_x_132) ;  /* 0x00000000000c5947 */ /* 0x000fea0003800000 */
[----:B------:R-:W5:Y:S02]  /*4030*/  LDG.E.U8 R99, desc[UR36][R8.64+0x60] ;  /* 0x0000602408637981 */ /* 0x000f64000c1e1100 */
[----:B-----5:R-:W-:-:S05]  /*4040*/  PRMT R0, R99, 0x8880, RZ ;  /* 0x0000888063007816 */ /* 0x020fca00000000ff */
[----:B------:R-:W-:-:S07]  /*4050*/  IMAD R3, R0, R89, RZ ;  /* 0x0000005900037224 */ /* 0x000fce00078e02ff */
.L_x_132:
[----:B------:R-:W-:Y:S05]  /*4060*/  BSYNC B1 ;  /* 0x0000000000017941 */ /* 0x000fea0003800000 */
.L_x_131:
[----:B---3--:R-:W-:Y:S01]  /*4070*/  @!P5 IMAD R13, R72, R88, R3 ;  /* 0x00000058480dd224 */ /* 0x008fe200078e0203 */
[----:B------:R-:W-:Y:S04]  /*4080*/  BSSY B1, `(.L_x_133) ;  /* 0x0000006000017945 */ /* 0x000fe80003800000 */
[----:B------:R3:W-:Y:S01]  /*4090*/  @!P5 STG.E.U8 desc[UR36][R4.64+0x60], R13 ;  /* 0x0000600d0400d986 */ /* 0x0007e2000c101124 */
[----:B------:R-:W-:Y:S05]  /*40a0*/  @P2 BRA `(.L_x_134) ;  /* 0x00000000000c2947 */ /* 0x000fea0003800000 */
[----:B------:R-:W5:Y:S02]  /*40b0*/  LDG.E.U8 R99, desc[UR36][R8.64+0x61] ;  /* 0x0000612408637981 */ /* 0x000f64000c1e1100 */
[----:B-----5:R-:W-:-:S05]  /*40c0*/  PRMT R0, R99, 0x8880, RZ ;  /* 0x0000888063007816 */ /* 0x020fca00000000ff */
[----:B------:R-:W-:-:S07]  /*40d0*/  IMAD R3, R0, R89, RZ ;  /* 0x0000005900037224 */ /* 0x000fce00078e02ff */
.L_x_134:
[----:B------:R-:W-:Y:S05]  /*40e0*/  BSYNC B1 ;  /* 0x0000000000017941 */ /* 0x000fea0003800000 */
.L_x_133:
        /* <DEDUP_REMOVED lines=11> */
.L_x_136:
[----:B------:R-:W-:Y:S05]  /*41a0*/  BSYNC B1 ;  /* 0x0000000000017941 */ /* 0x000fea0003800000 */
.L_x_135:
[----:B---3--:R-:W-:Y:S01]  /*41b0*/  @!P4 IMAD R13, R74, R88, R3 ;  /* 0x000000584a0dc224 */ /* 0x008fe200078e0203 */
[----:B------:R-:W-:Y:S04]  /*41c0*/  BSSY B1, `(.L_x_137) ;  /* 0x0000006000017945 */ /* 0x000fe80003800000 */
[----:B------:R3:W-:Y:S01]  /*41d0*/  @!P4 STG.E.U8 desc[UR36][R6.64+0x60], R13 ;  /* 0x0000600d0600c986 */ /* 0x0007e2000c101124 */
[----:B------:R-:W-:Y:S05]  /*41e0*/  @P3 BRA `(.L_x_138) ;  /* 0x00000000000c3947 */ /* 0x000fea0003800000 */
[----:B------:R-:W5:Y:S02]  /*41f0*/  LDG.E.U8 R99, desc[UR36][R10.64+0x61] ;  /* 0x000061240a637981 */ /* 0x000f64000c1e1100 */
[----:B-----5:R-:W-:-:S05]  /*4200*/  PRMT R0, R99, 0x8880, RZ ;  /* 0x0000888063007816 */ /* 0x020fca00000000ff */
[----:B------:R-:W-:-:S07]  /*4210*/  IMAD R3, R0, R89, RZ ;  /* 0x0000005900037224 */ /* 0x000fce00078e02ff */
.L_x_138:
[----:B------:R-:W-:Y:S05]  /*4220*/  BSYNC B1 ;  /* 0x0000000000017941 */ /* 0x000fea0003800000 */
.L_x_137:
[----:B------:R-:W-:Y:S01]  /*4230*/  @!P3 IMAD R75, R75, R88, R3 ;  /* 0x000000584b4bb224 */ /* 0x000fe200078e0203 */
[----:B------:R-:W-:Y:S04]  /*4240*/  BSSY B1, `(.L_x_139) ;  /* 0x0000006000017945 */ /* 0x000fe80003800000 */
[----:B------:R0:W-:Y:S01]  /*4250*/  @!P3 STG.E.U8 desc[UR36][R6.64+0x61], R75 ;  /* 0x0000614b0600b986 */ /* 0x0001e2000c101124 */
[----:B------:R-:W-:Y:S05]  /*4260*/  @P5 BRA `(.L_x_140) ;  /* 0x00000000000c5947 */ /* 0x000fea0003800000 */
[----:B------:R-:W5:Y:S02]  /*4270*/  LDG.E.U8 R99, desc[UR36][R8.64+0x68] ;  /* 0x0000682408637981 */ /* 0x000f64000c1e1100 */
[----:B-----5:R-:W-:-:S05]  /*4280*/  PRMT R0, R99, 0x8880, RZ ;  /* 0x0000888063007816 */ /* 0x020fca00000000ff */
[----:B------:R-:W-:-:S07]  /*4290*/  IMAD R3, R0, R89, RZ ;  /* 0x0000005900037224 */ /* 0x000fce00078e02ff */
.L_x_140:
[----:B------:R-:W-:Y:S05]  /*42a0*/  BSYNC B1 ;  /* 0x0000000000017941 */ /* 0x000fea0003800000 */
.L_x_139:
[----:B---3--:R-:W-:Y:S01]  /*42b0*/  @!P5 IMAD R13, R76, R88, R3 ;  /* 0x000000584c0dd224 */ /* 0x008fe200078e0203 */
[----:B------:R-:W-:Y:S04]  /*42c0*/  BSSY B1, `(.L_x_141) ;  /* 0x0000006000017945 */ /* 0x000fe80003800000 */
[----:B------:R3:W-:Y:S01]  /*42d0*/  @!P5 STG.E.U8 desc[UR36][R4.64+0x68], R13 ;  /* 0x0000680d0400d986 */ /* 0x0007e2000c101124 */
[----:B------:R-:W-:Y:S05]  /*42e0*/  @P2 BRA `(.L_x_142) ;  /* 0x00000000000c2947 */ /* 0x000fea0003800000 */
[----:B------:R-:W5:Y:S02]  /*42f0*/  LDG.E.U8 R99, desc[UR36][R8.64+0x69] ;  /* 0x0000692408637981 */ /* 0x000f64000c1e1100 */
[----:B-----5:R-:W-:-:S05]  /*4300*/  PRMT R0, R99, 0x8880, RZ ;  /* 0x0000888063007816 */ /* 0x020fca00000000ff */
[----:B------:R-:W-:-:S07]  /*4310*/  IMAD R3, R0, R89, RZ ;  /* 0x0000005900037224 */ /* 0x000fce00078e02ff */
.L_x_142:
[----:B------:R-:W-:Y:S05]  /*4320*/  BSYNC B1 ;  /* 0x0000000000017941 */ /* 0x000fea0003800000 */
.L_x_141:
        /* <DEDUP_REMOVED lines=11> */
.L_x_144:
[----:B------:R-:W-:Y:S05]  /*43e0*/  BSYNC B1 ;  /* 0x0000000000017941 */ /* 0x000fea0003800000 */
.L_x_143:
[----:B---3--:R-:W-:Y:S01]  /*43f0*/  @!P4 IMAD R13, R78, R88, R3 ;  /* 0x000000584e0dc224 */ /* 0x008fe200078e0203 */
[----:B------:R-:W-:Y:S04]  /*4400*/  BSSY B1, `(.L_x_145) ;  /* 0x0000006000017945 */ /* 0x000fe80003800000 */
[----:B------:R3:W-:Y:S01]  /*4410*/  @!P4 STG.E.U8 desc[UR36][R6.64+0x68], R13 ;  /* 0x0000680d0600c986 */ /* 0x0007e2000c101124 */
[----:B------:R-:W-:Y:S05]  /*4420*/  @P3 BRA `(.L_x_146) ;  /* 0x00000000000c3947 */ /* 0x000fea0003800000 */
[----:B------:R-:W5:Y:S02]  /*4430*/  LDG.E.U8 R99, desc[UR36][R10.64+0x69] ;  /* 0x000069240a637981 */ /* 0x000f64000c1e1100 */
[----:B-----5:R-:W-:-:S05]  /*4440*/  PRMT R0, R99, 0x8880, RZ ;  /* 0x0000888063007816 */ /* 0x020fca00000000ff */
[----:B------:R-:W-:-:S07]  /*4450*/  IMAD R3, R0, R89, RZ ;  /* 0x0000005900037224 */ /* 0x000fce00078e02ff */
.L_x_146:
[----:B------:R-:W-:Y:S05]  /*4460*/  BSYNC B1 ;  /* 0x0000000000017941 */ /* 0x000fea0003800000 */
.L_x_145:
[----:B------:R-:W-:Y:S01]  /*4470*/  @!P3 IMAD R79, R79, R88, R3 ;  /* 0x000000584f4fb224 */ /* 0x000fe200078e0203 */
[----:B------:R-:W-:Y:S04]  /*4480*/  BSSY B1, `(.L_x_147) ;  /* 0x0000006000017945 */ /* 0x000fe80003800000 */
[----:B------:R0:W-:Y:S01]  /*4490*/  @!P3 STG.E.U8 desc[UR36][R6.64+0x69], R79 ;  /* 0x0000694f0600b986 */ /* 0x0001e2000c101124 */
[----:B------:R-:W-:Y:S05]  /*44a0*/  @P5 BRA `(.L_x_148) ;  /* 0x00000000000c5947 */ /* 0x000fea0003800000 */
[----:B------:R-:W5:Y:S02]  /*44b0*/  LDG.E.U8 R99, desc[UR36][R8.64+0x70] ;  /* 0x0000702408637981 */ /* 0x000f64000c1e1100 */
[----:B-----5:R-:W-:-:S05]  /*44c0*/  PRMT R0, R99, 0x8880, RZ ;  /* 0x0000888063007816 */ /* 0x020fca00000000ff */
[----:B------:R-:W-:-:S07]  /*44d0*/  IMAD R3, R0, R89, RZ ;  /* 0x0000005900037224 */ /* 0x000fce00078e02ff */
.L_x_148:
[----:B------:R-:W-:Y:S05]  /*44e0*/  BSYNC B1 ;  /* 0x0000000000017941 */ /* 0x000fea0003800000 */
.L_x_147:
[----:B---3--:R-:W-:Y:S01]  /*44f0*/  @!P5 IMAD R13, R80, R88, R3 ;  /* 0x00000058500dd224 */ /* 0x008fe200078e0203 */
[----:B------:R-:W-:Y:S04]  /*4500*/  BSSY B1, `(.L_x_149) ;  /* 0x0000006000017945 */ /* 0x000fe80003800000 */
[----:B------:R3:W-:Y:S01]  /*4510*/  @!P5 STG.E.U8 desc[UR36][R4.64+0x70], R13 ;  /* 0x0000700d0400d986 */ /* 0x0007e2000c101124 */
[----:B------:R-:W-:Y:S05]  /*4520*/  @P2 BRA `(.L_x_150) ;  /* 0x00000000000c2947 */ /* 0x000fea0003800000 */
[----:B------:R-:W5:Y:S02]  /*4530*/  LDG.E.U8 R99, desc[UR36][R8.64+0x71] ;  /* 0x0000712408637981 */ /* 0x000f64000c1e1100 */
[----:B-----5:R-:W-:-:S05]  /*4540*/  PRMT R0, R99, 0x8880, RZ ;  /* 0x0000888063007816 */ /* 0x020fca00000000ff */
[----:B------:R-:W-:-:S07]  /*4550*/  IMAD R3, R0, R89, RZ ;  /* 0x0000005900037224 */ /* 0x000fce00078e02ff */
.L_x_150:
[----:B------:R-:W-:Y:S05]  /*4560*/  BSYNC B1 ;  /* 0x0000000000017941 */ /* 0x000fea0003800000 */
.L_x_149:
[----:B------:R-:W-:Y:S01]  /*4570*/  ISETP.LT.OR P4, PT, R19, 0x71, !P0 ;  /* 0x000000711300780c */ /* 0x000fe20004781670 */
[----:B------:R-:W-:Y:S01]  /*4580*/  @!P2 IMAD R81, R81, R88, R3 ;  /* 0x000000585151a224 */ /* 0x000fe200078e0203 */
[----:B------:R-:W-:Y:S01]  /*4590*/  BSSY B1, `(.L_x_151) ;  /* 0x000000a000017945 */ /* 0x000fe20003800000 */
[C---:B------:R-:W-:Y:S02]  /*45a0*/  ISETP.LT.OR P3, PT, R19.reuse, 0x72, !P0 ;  /* 0x000000721300780c */ /* 0x040fe40004761670 */
[C---:B------:R-:W-:Y:S01]  /*45b0*/  ISETP.LT.OR P5, PT, R19.reuse, 0x79, !P0 ;  /* 0x000000791300780c */ /* 0x040fe200047a1670 */
[----:B------:R0:W-:Y:S01]  /*45c0*/  @!P2 STG.E.U8 desc[UR36][R4.64+0x71], R81 ;  /* 0x000071510400a986 */ /* 0x0001e2000c101124 */
[C---:B------:R-:W-:Y:S02]  /*45d0*/  ISETP.LT.OR P2, PT, R19.reuse, 0x79, !P1 ;  /* 0x000000791300780c */ /* 0x040fe40004f41670 */
[----:B------:R-:W-:-:S04]  /*45e0*/  ISETP.LT.OR P1, PT, R19, 0x7a, !P1 ;  /* 0x0000007a1300780c */ /* 0x000fc80004f21670 */
[----:B------:R-:W-:Y:S09]  /*45f0*/  @P4 BRA `(.L_x_152) ;  /* 0x00000000000c4947 */ /* 0x000ff20003800000 */
[----:B------:R-:W5:Y:S02]  /*4600*/  LDG.E.U8 R99, desc[UR36][R10.64+0x70] ;  /* 0x000070240a637981 */ /* 0x000f64000c1e1100 */
[----:B-----5:R-:W-:-:S05]  /*4610*/  PRMT R0, R99, 0x8880, RZ ;  /* 0x0000888063007816 */ /* 0x020fca00000000ff */
[----:B------:R-:W-:-:S07]  /*4620*/  IMAD R3, R0, R89, RZ ;  /* 0x0000005900037224 */ /* 0x000fce00078e02ff */
.L_x_152:
[----:B------:R-:W-:Y:S05]  /*4630*/  BSYNC B1 ;  /* 0x0000000000017941 */ /* 0x000fea0003800000 */
.L_x_151:
[----:B---3--:R-:W-:Y:S01]  /*4640*/  @!P4 IMAD R13, R82, R88, R3 ;  /* 0x00000058520dc224 */ /* 0x008fe200078e0203 */
[----:B------:R-:W-:Y:S04]  /*4650*/  BSSY B1, `(.L_x_153) ;  /* 0x0000006000017945 */ /* 0x000fe80003800000 */
[----:B------:R3:W-:Y:S01]  /*4660*/  @!P4 STG.E.U8 desc[UR36][R6.64+0x70], R13 ;  /* 0x0000700d0600c986 */ /* 0x0007e2000c101124 */
[----:B------:R-:W-:Y:S05]  /*4670*/  @P3 BRA `(.L_x_154) ;  /* 0x00000000000c3947 */ /* 0x000fea0003800000 */
[----:B------:R-:W5:Y:S02]  /*4680*/  LDG.E.U8 R99, desc[UR36][R10.64+0x71] ;  /* 0x000071240a637981 */ /* 0x000f64000c1e1100 */
[----:B-----5:R-:W-:-:S05]  /*4690*/  PRMT R0, R99, 0x8880, RZ ;  /* 0x0000888063007816 */ /* 0x020fca00000000ff */
[----:B------:R-:W-:-:S07]  /*46a0*/  IMAD R3, R0, R89, RZ ;  /* 0x0000005900037224 */ /* 0x000fce00078e02ff */
.L_x_154:
[----:B------:R-:W-:Y:S05]  /*46b0*/  BSYNC B1 ;  /* 0x0000000000017941 */ /* 0x000fea0003800000 */
.L_x_153:
[----:B------:R-:W-:Y:S01]  /*46c0*/  @!P3 IMAD R83, R83, R88, R3 ;  /* 0x000000585353b224 */ /* 0x000fe200078e0203 */
[----:B------:R-:W-:Y:S04]  /*46d0*/  BSSY B1, `(.L_x_155) ;  /* 0x0000006000017945 */ /* 0x000fe80003800000 */
[----:B------:R0:W-:Y:S01]  /*46e0*/  @!P3 STG.E.U8 desc[UR36][R6.64+0x71], R83 ;  /* 0x000071530600b986 */ /* 0x0001e2000c101124 */
[----:B------:R-:W-:Y:S05]  /*46f0*/  @P2 BRA `(.L_x_156) ;  /* 0x00000000000c2947 */ /* 0x000fea0003800000 */
[----:B------:R-:W5:Y:S02]  /*4700*/  LDG.E.U8 R99, desc[UR36][R8.64+0x78] ;  /* 0x0000782408637981 */ /* 0x000f64000c1e1100 */
[----:B-----5:R-:W-:-:S05]  /*4710*/  PRMT R0, R99, 0x8880, RZ ;  /* 0x0000888063007816 */ /* 0x020fca00000000ff */
[----:B------:R-:W-:-:S07]  /*4720*/  IMAD R3, R0, R89, RZ ;  /* 0x0000005900037224 */ /* 0x000fce00078e02ff */
.L_x_156:
[----:B------:R-:W-:Y:S05]  /*4730*/  BSYNC B1 ;  /* 0x0000000000017941 */ /* 0x000fea0003800000 */
.L_x_155:
[----:B---3--:R-:W-:Y:S01]  /*4740*/  @!P2 IMAD R13, R84, R88, R3 ;  /* 0x00000058540da224 */ /* 0x008fe200078e0203 */
[----:B------:R-:W-:Y:S04]  /*4750*/  BSSY B1, `(.L_x_157) ;  /* 0x0000006000017945 */ /* 0x000fe80003800000 */
[----:B------:R3:W-:Y:S01]  /*4760*/  @!P2 STG.E.U8 desc[UR36][R4.64+0x78], R13 ;  /* 0x0000780d0400a986 */ /* 0x0007e2000c101124 */
[----:B------:R-:W-:Y:S05]  /*4770*/  @P1 BRA `(.L_x_158) ;  /* 0x00000000000c1947 */ /* 0x000fea0003800000 */
[----:B------:R-:W5:Y:S02]  /*4780*/  LDG.E.U8 R99, desc[UR36][R8.64+0x79] ;  /* 0x0000792408637981 */ /* 0x000f64000c1e1100 */
[----:B-----5:R-:W-:-:S05]  /*4790*/  PRMT R0, R99, 0x8880, RZ ;  /* 0x0000888063007816 */ /* 0x020fca00000000ff */
[----:B------:R-:W-:-:S07]  /*47a0*/  IMAD R3, R0, R89, RZ ;  /* 0x0000005900037224 */ /* 0x000fce00078e02ff */
.L_x_158:
[----:B------:R-:W-:Y:S05]  /*47b0*/  BSYNC B1 ;  /* 0x0000000000017941 */ /* 0x000fea0003800000 */
.L_x_157:
[----:B------:R-:W-:Y:S01]  /*47c0*/  @!P1 IMAD R85, R85, R88, R3 ;  /* 0x0000005855559224 */ /* 0x000fe200078e0203 */
[----:B------:R-:W-:Y:S04]  /*47d0*/  BSSY B1, `(.L_x_159) ;  /* 0x0000006000017945 */ /* 0x000fe80003800000 */
[----:B------:R0:W-:Y:S01]  /*47e0*/  @!P1 STG.E.U8 desc[UR36][R4.64+0x79], R85 ;  /* 0x0000795504009986 */ /* 0x0001e2000c101124 */
[----:B------:R-:W-:Y:S05]  /*47f0*/  @P5 BRA `(.L_x_160) ;  /* 0x00000000000c5947 */ /* 0x000fea0003800000 */
[----:B------:R-:W5:Y:S02]  /*4800*/  LDG.E.U8 R99, desc[UR36][R10.64+0x78] ;  /* 0x000078240a637981 */ /* 0x000f64000c1e1100 */
[----:B-----5:R-:W-:-:S05]  /*4810*/  PRMT R0, R99, 0x8880, RZ ;  /* 0x0000888063007816 */ /* 0x020fca00000000ff */
[----:B------:R-:W-:-:S07]  /*4820*/  IMAD R3, R0, R89, RZ ;  /* 0x0000005900037224 */ /* 0x000fce00078e02ff */
.L_x_160:
[----:B------:R-:W-:Y:S05]  /*4830*/  BSYNC B1 ;  /* 0x0000000000017941 */ /* 0x000fea0003800000 */
.L_x_159:
[----:B0123--:R-:W-:Y:S01]  /*4840*/  @!P5 IMAD R5, R86, R88, R3 ;  /* 0x000000585605d224 */ /* 0x00ffe200078e0203 */
[----:B------:R-:W-:Y:S01]  /*4850*/  ISETP.LT.OR P0, PT, R19, 0x7a, !P0 ;  /* 0x0000007a1300780c */ /* 0x000fe20004701670 */
[----:B------:R-:W-:Y:S03]  /*4860*/  BSSY B1, `(.L_x_161) ;  /* 0x0000006000017945 */ /* 0x000fe60003800000 */
[----:B------:R0:W-:Y:S09]  /*4870*/  @!P5 STG.E.U8 desc[UR36][R6.64+0x78], R5 ;  /* 0x000078050600d986 */ /* 0x0001f2000c101124 */
[----:B------:R-:W-:Y:S05]  /*4880*/  @P0 BRA `(.L_x_162) ;  /* 0x00000000000c0947 */ /* 0x000fea0003800000 */
[----:B------:R-:W2:Y:S02]  /*4890*/  LDG.E.U8 R99, desc[UR36][R10.64+0x79] ;  /* 0x000079240a637981 */ /* 0x000ea4000c1e1100 */
[----:B--2---:R-:W-:-:S05]  /*48a0*/  PRMT R0, R99, 0x8880, RZ ;  /* 0x0000888063007816 */ /* 0x004fca00000000ff */
[----:B------:R-:W-:-:S07]  /*48b0*/  IMAD R3, R0, R89, RZ ;  /* 0x0000005900037224 */ /* 0x000fce00078e02ff */
.L_x_162:
[----:B------:R-:W-:Y:S05]  /*48c0*/  BSYNC B1 ;  /* 0x0000000000017941 */ /* 0x000fea0003800000 */
.L_x_161:
[----:B------:R-:W-:Y:S01]  /*48d0*/  IMAD R3, R87, R88, R3 ;  /* 0x0000005857037224 */ /* 0x000fe200078e0203 */
[----:B------:R-:W-:Y:S06]  /*48e0*/  @P0 BRA `(.L_x_163) ;  /* 0x0000000c00100947 */ /* 0x000fec0003800000 */
[----:B------:R1:W-:Y:S01]  /*48f0*/  STG.E.U8 desc[UR36][R6.64+0x79], R3 ;  /* 0x0000790306007986 */ /* 0x0003e2000c101124 */
[----:B------:R-:W-:Y:S05]  /*4900*/  BRA `(.L_x_163) ;  /* 0x0000000c00087947 */ /* 0x000fea0003800000 */
.L_x_34:
[C---:B------:R-:W-:Y:S02]  /*4910*/  ISETP.GE.AND P1, PT, R20.reuse, 0x1, PT ;  /* 0x000000011400780c */ /* 0x040fe40003f26270 */
[----:B------:R-:W-:Y:S02]  /*4920*/  ISETP.GE.AND P0, PT, R20, 0x9, PT ;  /* 0x000000091400780c */ /* 0x000fe40003f06270 */
[C---:B------:R-:W-:Y:S02]  /*4930*/  ISETP.LT.OR P4, PT, R19.reuse, 0x1, !P1 ;  /* 0x000000011300780c */ /* 0x040fe40004f81670 */
[C---:B------:R-:W-:Y:S02]  /*4940*/  ISETP.LT.OR P3, PT, R19.reuse, 0x2, !P1 ;  /* 0x000000021300780c */ /* 0x040fe40004f61670 */
[C---:B------:R-:W-:Y:S02]  /*4950*/  ISETP.LT.OR P2, PT, R19.reuse, 0x1, !P0 ;  /* 0x000000011300780c */ /* 0x040fe40004741670 */
[----:B------:R-:W-:-:S07]  /*4960*/  ISETP.LT.OR P5, PT, R19, 0x2, !P0 ;  /* 0x000000021300780c */ /* 0x000fce00047a1670 */
[-C--:B------:R-:W-:Y:S02]  /*4970*/  @!P4 IMAD R3, R24, R88.reuse, RZ ;  /* 0x000000581803c224 */ /* 0x080fe400078e02ff */
[-C--:B------:R-:W-:Y:S02]  /*4980*/  @!P3 IMAD R25, R25, R88.reuse, RZ ;  /* 0x000000581919b224 */ /* 0x080fe400078e02ff */
[-C--:B------:R-:W-:Y:S01]  /*4990*/  @!P2 IMAD R9, R26, R88.reuse, RZ ;  /* 0x000000581a09a224 */ /* 0x080fe200078e02ff */
[----:B------:R0:W-:Y:S01]  /*49a0*/  @!P4 STG.E.U8 desc[UR36][R4.64], R3 ;  /* 0x000000030400c986 */ /* 0x0001e2000c101124 */
[----:B------:R-:W-:Y:S01]  /*49b0*/  ISETP.LT.OR P4, PT, R19, 0x9, !P1 ;  /* 0x000000091300780c */ /* 0x000fe20004f81670 */
[----:B------:R-:W-:Y:S02]  /*49c0*/  @!P5 IMAD R27, R27, R88, RZ ;  /* 0x000000581b1bd224 */ /* 0x000fe400078e02ff */
[----:B------:R-:W-:Y:S01]  /*49d0*/  @!P3 STG.E.U8 desc[UR36][R4.64+0x1], R25 ;  /* 0x000001190400b986 */ /* 0x000fe2000c101124 */
[----:B------:R-:W-:-:S03]  /*49e0*/  ISETP.LT.OR P3, PT, R19, 0xa, !P1 ;  /* 0x0000000a1300780c */ /* 0x000fc60004f61670 */
[----:B------:R1:W-:Y:S01]  /*49f0*/  @!P2 STG.E.U8 desc[UR36][R6.64], R9 ;  /* 0x000000090600a986 */ /* 0x0003e2000c101124 */
[----:B------:R-:W-:-:S03]  /*4a00*/  ISETP.LT.OR P2, PT, R19, 0x9, !P0 ;  /* 0x000000091300780c */ /* 0x000fc60004741670 */
[----:B------:R-:W-:Y:S01]  /*4a10*/  @!P5 STG.E.U8 desc[UR36][R6.64+0x1], R27 ;  /* 0x0000011b0600d986 */ /* 0x000fe2000c101124 */
[----:B------:R-:W-:Y:S01]  /*4a20*/  ISETP.LT.OR P5, PT, R19, 0xa, !P0 ;  /* 0x0000000a1300780c */ /* 0x000fe200047a1670 */
[----:B------:R-:W-:-:S04]  /*4a30*/  @!P4 IMAD R11, R28, R88, RZ ;  /* 0x000000581c0bc224 */ /* 0x000fc800078e02ff */
[-C--:B------:R-:W-:Y:S01]  /*4a40*/  @!P3 IMAD R29, R29, R88.reuse, RZ ;  /* 0x000000581d1db224 */ /* 0x080fe200078e02ff */
[----:B------:R-:W-:Y:S01]  /*4a50*/  @!P4 STG.E.U8 desc[UR36][R4.64+0x8], R11 ;  /* 0x0000080b0400c986 */ /* 0x000fe2000c101124 */
[C---:B------:R-:W-:Y:S02]  /*4a60*/  ISETP.LT.OR P4, PT, R19.reuse, 0x11, !P1 ;  /* 0x000000111300780c */ /* 0x040fe40004f81670 */
[-C--:B0-----:R-:W-:Y:S01]  /*4a70*/  @!P2 IMAD R3, R30, R88.reuse, RZ ;  /* 0x000000581e03a224 */ /* 0x081fe200078e02ff */
[----:B------:R-:W-:Y:S01]  /*4a80*/  @!P3 STG.E.U8 desc[UR36][R4.64+0x9], R29 ;  /* 0x0000091d0400b986 */ /* 0x000fe2000c101124 */
[----:B------:R-:W-:Y:S02]  /*4a90*/  ISETP.LT.OR P3, PT, R19, 0x12, !P1 ;  /* 0x000000121300780c */ /* 0x000fe40004f61670 */
[----:B------:R-:W-:Y:S01]  /*4aa0*/  @!P5 IMAD R31, R31, R88, RZ ;  /* 0x000000581f1fd224 */ /* 0x000fe200078e02ff */
[----:B------:R0:W-:Y:S01]  /*4ab0*/  @!P2 STG.E.U8 desc[UR36][R6.64+0x8], R3 ;  /* 0x000008030600a986 */ /* 0x0001e2000c101124 */
[----:B------:R-:W-:-:S03]  /*4ac0*/  ISETP.LT.OR P2, PT, R19, 0x11, !P0 ;  /* 0x000000111300780c */ /* 0x000fc60004741670 */
[----:B------:R-:W-:Y:S01]  /*4ad0*/  @!P5 STG.E.U8 desc[UR36][R6.64+0x9], R31 ;  /* 0x0000091f0600d986 */ /* 0x000fe2000c101124 */
[----:B------:R-:W-:Y:S01]  /*4ae0*/  ISETP.LT.OR P5, PT, R19, 0x12, !P0 ;  /* 0x000000121300780c */ /* 0x000fe200047a1670 */
[----:B-1----:R-:W-:-:S04]  /*4af0*/  @!P4 IMAD R9, R32, R88, RZ ;  /* 0x000000582009c224 */ /* 0x002fc800078e02ff */
        /* <DEDUP_REMOVED lines=109> */
[----:B------:R1:W-:Y:S01]  /*51d0*/  @!P4 STG.E.U8 desc[UR36][R4.64+0x58], R11 ;  /* 0x0000580b0400c986 */ /* 0x0003e2000c101124 */
        /* <DEDUP_REMOVED lines=13> */
[-C--:B-1----:R-:W-:Y:S01]  /*52b0*/  @!P2 IMAD R11, R74, R88.reuse, RZ ;  /* 0x000000584a0ba224 */ /* 0x082fe200078e02ff */
[----:B------:R-:W-:Y:S01]  /*52c0*/  @!P3 STG.E.U8 desc[UR36][R4.64+0x61], R73 ;  /* 0x000061490400b986 */ /* 0x000fe2000c101124 */
[----:B------:R-:W-:Y:S02]  /*52d0*/  ISETP.LT.OR P3, PT, R19, 0x6a, !P1 ;  /* 0x0000006a1300780c */ /* 0x000fe40004f61670 */
[----:B------:R-:W-:Y:S01]  /*52e0*/  @!P5 IMAD R75, R75, R88, RZ ;  /* 0x000000584b4bd224 */ /* 0x000fe200078e02ff */
[----:B------:R1:W-:Y:S01]  /*52f0*/  @!P2 STG.E.U8 desc[UR36][R6.64+0x60], R11 ;  /* 0x0000600b0600a986 */ /* 0x0003e2000c101124 */
[----:B------:R-:W-:-:S03]  /*5300*/  ISETP.LT.OR P2, PT, R19, 0x69, !P0 ;  /* 0x000000691300780c */ /* 0x000fc60004741670 */
[----:B------:R-:W-:Y:S01]  /*5310*/  @!P5 STG.E.U8 desc[UR36][R6.64+0x61], R75 ;  /* 0x0000614b0600d986 */ /* 0x000fe2000c101124 */
[----:B------:R-:W-:Y:S01]  /*5320*/  ISETP.LT.OR P5, PT, R19, 0x6a, !P0 ;  /* 0x0000006a1300780c */ /* 0x000fe200047a1670 */
[----:B0-----:R-:W-:-:S04]  /*5330*/  @!P4 IMAD R3, R76, R88, RZ ;  /* 0x000000584c03c224 */ /* 0x001fc800078e02ff */
[-C--:B------:R-:W-:Y:S01]  /*5340*/  @!P3 IMAD R77, R77, R88.reuse, RZ ;  /* 0x000000584d4db224 */ /* 0x080fe200078e02ff */
[----:B------:R0:W-:Y:S01]  /*5350*/  @!P4 STG.E.U8 desc[UR36][R4.64+0x68], R3 ;  /* 0x000068030400c986 */ /* 0x0001e2000c101124 */
[C---:B------:R-:W-:Y:S02]  /*5360*/  ISETP.LT.OR P4, PT, R19.reuse, 0x72, !P1 ;  /* 0x000000721300780c */ /* 0x040fe40004f81670 */
[-C--:B--2---:R-:W-:Y:S01]  /*5370*/  @!P2 IMAD R9, R78, R88.reuse, RZ ;  /* 0x000000584e09a224 */ /* 0x084fe200078e02ff */
[----:B------:R-:W-:Y:S01]  /*5380*/  @!P3 STG.E.U8 desc[UR36][R4.64+0x69], R77 ;  /* 0x0000694d0400b986 */ /* 0x000fe2000c101124 */
[----:B------:R-:W-:Y:S02]  /*5390*/  ISETP.LT.OR P3, PT, R19, 0x71, !P1 ;  /* 0x000000711300780c */ /* 0x000fe40004f61670 */
[----:B------:R-:W-:Y:S01]  /*53a0*/  @!P5 IMAD R79, R79, R88, RZ ;  /* 0x000000584f4fd224 */ /* 0x000fe200078e02ff */
[----:B------:R-:W-:Y:S01]  /*53b0*/  @!P2 STG.E.U8 desc[UR36][R6.64+0x68], R9 ;  /* 0x000068090600a986 */ /* 0x000fe2000c101124 */
[----:B------:R-:W-:-:S03]  /*53c0*/  ISETP.LT.OR P2, PT, R19, 0x71, !P0 ;  /* 0x000000711300780c */ /* 0x000fc60004741670 */
[----:B------:R-:W-:Y:S01]  /*53d0*/  @!P5 STG.E.U8 desc[UR36][R6.64+0x69], R79 ;  /* 0x0000694f0600d986 */ /* 0x000fe2000c101124 */
[----:B------:R-:W-:Y:S01]  /*53e0*/  ISETP.LT.OR P5, PT, R19, 0x79, !P0 ;  /* 0x000000791300780c */ /* 0x000fe200047a1670 */
[----:B------:R-:W-:-:S04]  /*53f0*/  @!P4 IMAD R81, R81, R88, RZ ;  /* 0x000000585151c224 */ /* 0x000fc800078e02ff */
[-C--:B-1----:R-:W-:Y:S01]  /*5400*/  @!P3 IMAD R11, R80, R88.reuse, RZ ;  /* 0x00000058500bb224 */ /* 0x082fe200078e02ff */
[----:B------:R-:W-:Y:S01]  /*5410*/  @!P4 STG.E.U8 desc[UR36][R4.64+0x71], R81 ;  /* 0x000071510400c986 */ /* 0x000fe2000c101124 */
[C---:B------:R-:W-:Y:S02]  /*5420*/  ISETP.LT.OR P4, PT, R19.reuse, 0x72, !P0 ;  /* 0x000000721300780c */ /* 0x040fe40004781670 */
[C---:B------:R-:W-:Y:S01]  /*5430*/  ISETP.LT.OR P0, PT, R19.reuse, 0x7a, !P0 ;  /* 0x0000007a1300780c */ /* 0x040fe20004701670 */
[----:B------:R1:W-:Y:S01]  /*5440*/  @!P3 STG.E.U8 desc[UR36][R4.64+0x70], R11 ;  /* 0x0000700b0400b986 */ /* 0x0003e2000c101124 */
[C---:B------:R-:W-:Y:S01]  /*5450*/  ISETP.LT.OR P3, PT, R19.reuse, 0x79, !P1 ;  /* 0x000000791300780c */ /* 0x040fe20004f61670 */
[----:B0-----:R-:W-:Y:S01]  /*5460*/  @!P2 IMAD R3, R82, R88, RZ ;  /* 0x000000585203a224 */ /* 0x001fe200078e02ff */
[----:B------:R-:W-:-:S04]  /*5470*/  ISETP.LT.OR P1, PT, R19, 0x7a, !P1 ;  /* 0x0000007a1300780c */ /* 0x000fc80004f21670 */
[----:B------:R2:W-:Y:S03]  /*5480*/  @!P2 STG.E.U8 desc[UR36][R6.64+0x70], R3 ;  /* 0x000070030600a986 */ /* 0x0005e6000c101124 */
[-C--:B------:R-:W-:Y:S02]  /*5490*/  @!P4 IMAD R83, R83, R88.reuse, RZ ;  /* 0x000000585353c224 */ /* 0x080fe400078e02ff */
[-C--:B-1----:R-:W-:Y:S02]  /*54a0*/  @!P5 IMAD R11, R86, R88.reuse, RZ ;  /* 0x00000058560bd224 */ /* 0x082fe400078e02ff */
[-C--:B------:R-:W-:Y:S01]  /*54b0*/  @!P3 IMAD R9, R84, R88.reuse, RZ ;  /* 0x000000585409b224 */ /* 0x080fe200078e02ff */
[----:B------:R2:W-:Y:S01]  /*54c0*/  @!P4 STG.E.U8 desc[UR36][R6.64+0x71], R83 ;  /* 0x000071530600c986 */ /* 0x0005e2000c101124 */
[-C--:B------:R-:W-:Y:S02]  /*54d0*/  @!P1 IMAD R85, R85, R88.reuse, RZ ;  /* 0x0000005855559224 */ /* 0x080fe400078e02ff */
[----:B------:R-:W-:Y:S01]  /*54e0*/  @!P0 IMAD R87, R87, R88, RZ ;  /* 0x0000005857578224 */ /* 0x000fe200078e02ff */
[----:B------:R2:W-:Y:S04]  /*54f0*/  @!P3 STG.E.U8 desc[UR36][R4.64+0x78], R9 ;  /* 0x000078090400b986 */ /* 0x0005e8000c101124 */
[----:B------:R2:W-:Y:S04]  /*5500*/  @!P1 STG.E.U8 desc[UR36][R4.64+0x79], R85 ;  /* 0x0000795504009986 */ /* 0x0005e8000c101124 */
[----:B------:R2:W-:Y:S04]  /*5510*/  @!P5 STG.E.U8 desc[UR36][R6.64+0x78], R11 ;  /* 0x0000780b0600d986 */ /* 0x0005e8000c101124 */
[----:B------:R2:W-:Y:S02]  /*5520*/  @!P0 STG.E.U8 desc[UR36][R6.64+0x79], R87 ;  /* 0x0000795706008986 */ /* 0x0005e4000c101124 */
.L_x_163:
[----:B------:R-:W-:Y:S05]  /*5530*/  BSYNC B0 ;  /* 0x0000000000007941 */ /* 0x000fea0003800000 */
.L_x_33:
[----:B0-2---:R-:W2:Y:S01]  /*5540*/  LDL.64 R4, [R1] ;  /* 0x0000000001047983 */ /* 0x005ea20000100a00 */
[----:B------:R-:W-:Y:S01]  /*5550*/  ULDC.64 UR4, c[0x0][0x650] ;  /* 0x0001940000047ab9 */ /* 0x000fe20000000a00 */
[----:B------:R-:W-:Y:S02]  /*5560*/  IMAD.U32 R0, RZ, RZ, UR44 ;  /* 0x0000002cff007e24 */ /* 0x000fe4000f8e00ff */
[----:B------:R-:W-:Y:S02]  /*5570*/  IMAD.MOV.U32 R22, RZ, RZ, -0x1 ;  /* 0xffffffffff167424 */ /* 0x000fe400078e00ff */
[----:B------:R0:W-:Y:S01]  /*5580*/  SYNCS.ARRIVE.TRANS64.A1T0 RZ, [R0+UR47], RZ ;  /* 0x000000ff00ff79a7 */ /* 0x0001e2000810002f */
[----:B------:R-:W-:Y:S02]  /*5590*/  IMAD.MOV.U32 R19, RZ, RZ, -0x1 ;  /* 0xffffffffff137424 */ /* 0x000fe400078e00ff */
[----:B------:R-:W-:Y:S01]  /*55a0*/  IMAD.MOV.U32 R18, RZ, RZ, -0x1 ;  /* 0xffffffffff127424 */ /* 0x000fe200078e00ff */
[----:B0-----:R-:W-:-:S02]  /*55b0*/  PRMT R0, RZ, 0x7610, R0 ;  /* 0x00007610ff007816 */ /* 0x001fc40000000000 */
[----:B--2---:R-:W-:-:S05]  /*55c0*/  LEA R16, P0, R4, R16, 0x1 ;  /* 0x0000001004107211 */ /* 0x004fca00078008ff */
[----:B------:R-:W-:Y:S01]  /*55d0*/  IMAD.X R17, R96, 0x1, R17, P0 ;  /* 0x0000000160117824 */ /* 0x000fe200000e0611 */
[----:B------:R-:W-:-:S04]  /*55e0*/  ISETP.GE.U32.AND P0, PT, R16, UR4, PT ;  /* 0x0000000410007c0c */ /* 0x000fc8000bf06070 */
[----:B------:R-:W-:-:S13]  /*55f0*/  ISETP.GE.U32.AND.EX P0, PT, R17, UR5, PT, P0 ;  /* 0x0000000511007c0c */ /* 0x000fda000bf06100 */
[----:B------:R-:W-:Y:S05]  /*5600*/  @P0 BRA `(.L_x_164) ;  /* 0x0000000400500947 */ /* 0x000fea0003800000 */
[----:B------:R-:W0:Y:S01]  /*5610*/  LDC.64 R10, c[0x0][0x628] ;  /* 0x00018a00ff0a7b82 */ /* 0x000e220000000a00 */
[----:B------:R-:W2:Y:S01]  /*5620*/  S2R R19, SR_CTAID.X ;  /* 0x0000000000137919 */ /* 0x000ea20000002500 */
[----:B------:R-:W-:Y:S02]  /*5630*/  IMAD.MOV.U32 R8, RZ, RZ, R16 ;  /* 0x000000ffff087224 */ /* 0x000fe400078e0010 */
[----:B------:R-:W-:Y:S01]  /*5640*/  IMAD.MOV.U32 R9, RZ, RZ, R17 ;  /* 0x000000ffff097224 */ /* 0x000fe200078e0011 */
[----:B------:R-:W3:Y:S03]  /*5650*/  S2R R20, SR_CTAID.Y ;  /* 0x0000000000147919 */ /* 0x000ee60000002600 */
[----:B------:R-:W1:Y:S08]  /*5660*/  LDC R0, c[0x0][0x630] ;  /* 0x00018c00ff007b82 */ /* 0x000e700000000800 */
[----:B------:R-:W1:Y:S01]  /*5670*/  LDC.64 R14, c[0x0][0x620] ;  /* 0x00018800ff0e7b82 */ /* 0x000e620000000a00 */
[----:B0-----:R-:W-:-:S04]  /*5680*/  ISETP.NE.U32.AND P0, PT, R10, RZ, PT ;  /* 0x000000ff0a00720c */ /* 0x001fc80003f05070 */
[----:B------:R-:W-:-:S13]  /*5690*/  ISETP.NE.AND.EX P0, PT, R11, RZ, PT, P0 ;  /* 0x000000ff0b00720c */ /* 0x000fda0003f05300 */
[----:B-123--:R-:W-:Y:S05]  /*56a0*/  @!P0 BRA `(.L_x_165) ;  /* 0x0000000000288947 */ /* 0x00efea0003800000 */
[----:B------:R-:W0:Y:S02]  /*56b0*/  LDC R3, c[0x0][0x634] ;  /* 0x00018d00ff037b82 */ /* 0x000e240000000800 */
[----:B0-----:R-:W-:-:S05]  /*56c0*/  IADD3 R3, P0, R16, R3, RZ ;  /* 0x0000000310037210 */ /* 0x001fca0007f1e0ff */
[----:B------:R-:W-:-:S04]  /*56d0*/  IMAD.X R13, RZ, RZ, R17, P0 ;  /* 0x000000ffff0d7224 */ /* 0x000fc800000e0611 */
[----:B------:R-:W-:-:S04]  /*56e0*/  IMAD.WIDE.U32 R4, R13, R10, RZ ;  /* 0x0000000a0d047225 */ /* 0x000fc800078e00ff */
[----:B----4-:R-:W-:-:S04]  /*56f0*/  IMAD.WIDE.U32 R6, P0, R3, R11, R4 ;  /* 0x0000000b03067225 */ /* 0x010fc80007800004 */
[----:B------:R-:W-:-:S04]  /*5700*/  IMAD.WIDE.U32 R4, R3, R10, RZ ;  /* 0x0000000a03047225 */ /* 0x000fc800078e00ff */
[----:B------:R-:W-:Y:S01]  /*5710*/  IMAD.X R9, RZ, RZ, RZ, P0 ;  /* 0x000000ffff097224 */ /* 0x000fe200000e06ff */
[----:B------:R-:W-:Y:S01]  /*5720*/  IADD3 RZ, P0, R5, R6, RZ ;  /* 0x0000000605ff7210 */ /* 0x000fe20007f1e0ff */
[----:B------:R-:W-:-:S04]  /*5730*/  IMAD.MOV.U32 R8, RZ, RZ, R7 ;  /* 0x000000ffff087224 */ /* 0x000fc800078e0007 */
[----:B------:R-:W-:-:S08]  /*5740*/  IMAD.WIDE.U32.X R8, R13, R11, R8, P0 ;  /* 0x0000000b0d087225 */ /* 0x000fd000000e0408 */
.L_x_165:
[-CC-:B------:R-:W-:Y:S01]  /*5750*/  SHF.R.U64 R18, R8, R0.reuse, R9.reuse ;  /* 0x0000000008127219 */ /* 0x180fe20000001209 */
[----:B------:R-:W0:Y:S01]  /*5760*/  LDC.64 R24, c[0x0][0x640] ;  /* 0x00019000ff187b82 */ /* 0x000e220000000a00 */
[----:B------:R-:W-:Y:S01]  /*5770*/  SHF.R.U32.HI R0, RZ, R0, R9 ;  /* 0x00000000ff007219 */ /* 0x000fe20000011609 */
[----:B------:R-:W-:Y:S01]  /*5780*/  ULDC UR4, c[0x0][0x150] ;  /* 0x0000540000047ab9 */ /* 0x000fe20000000800 */
[----:B------:R-:W-:Y:S02]  /*5790*/  IADD3 R3, P0, RZ, -R18, RZ ;  /* 0x80000012ff037210 */ /* 0x000fe40007f1e0ff */
[----:B----4-:R-:W-:-:S03]  /*57a0*/  I2FP.F32.U32 R7, R19 ;  /* 0x0000001300077245 */ /* 0x010fc60000201000 */
[----:B------:R-:W1:Y:S01]  /*57b0*/  LDC R6, c[0x0][0x618] ;  /* 0x00018600ff067b82 */ /* 0x000e620000000800 */
[----:B------:R-:W-:Y:S02]  /*57c0*/  IMAD.X R5, RZ, RZ, ~R0, P0 ;  /* 0x000000ffff057224 */ /* 0x000fe400000e0e00 */
[----:B------:R-:W-:Y:S01]  /*57d0*/  FMUL R7, R7, UR4 ;  /* 0x0000000407077c20 */ /* 0x000fe20008400000 */
[----:B------:R-:W-:Y:S01]  /*57e0*/  ULDC UR4, c[0x0][0x154] ;  /* 0x0000550000047ab9 */ /* 0x000fe20000000800 */
[-C--:B------:R-:W-:Y:S02]  /*57f0*/  IMAD R0, R5, R14.reuse, RZ ;  /* 0x0000000e05007224 */ /* 0x080fe400078e02ff */
[C---:B------:R-:W-:Y:S01]  /*5800*/  IMAD.WIDE.U32 R4, R3.reuse, R14, R16 ;  /* 0x0000000e03047225 */ /* 0x040fe200078e0010 */
[----:B------:R-:W2:Y:S01]  /*5810*/  LDC R8, c[0x0][0x608] ;  /* 0x00018200ff087b82 */ /* 0x000ea20000000800 */
[----:B------:R-:W3:Y:S02]  /*5820*/  F2I.U32.TRUNC.NTZ R7, R7 ;  /* 0x0000000700077305 */ /* 0x000ee4000020f000 */
[----:B------:R-:W-:-:S04]  /*5830*/  IMAD R3, R3, R15, R0 ;  /* 0x0000000f03037224 */ /* 0x000fc800078e0200 */
[----:B------:R-:W-:Y:S01]  /*5840*/  IMAD.IADD R3, R5, 0x1, R3 ;  /* 0x0000000105037824 */ /* 0x000fe200078e0203 */
[----:B------:R-:W4:Y:S01]  /*5850*/  LDC R22, c[0x0][0x658] ;  /* 0x00019600ff167b82 */ /* 0x000f220000000800 */
[----:B------:R-:W-:Y:S02]  /*5860*/  I2FP.F32.U32 R5, R20 ;  /* 0x0000001400057245 */ /* 0x000fe40000201000 */
[----:B0-----:R-:W-:-:S04]  /*5870*/  ISETP.NE.U32.AND P0, PT, R24, RZ, PT ;  /* 0x000000ff1800720c */ /* 0x001fc80003f05070 */
[----:B------:R-:W-:Y:S01]  /*5880*/  ISETP.NE.AND.EX P0, PT, R25, RZ, PT, P0 ;  /* 0x000000ff1900720c */ /* 0x000fe20003f05300 */
[----:B------:R-:W0:Y:S01]  /*5890*/  LDC R0, c[0x0][0x144] ;  /* 0x00005100ff007b82 */ /* 0x000e220000000800 */
[-C--:B-1----:R-:W-:Y:S01]  /*58a0*/  SHF.R.U64 R10, R4, R6.reuse, R3 ;  /* 0x00000006040a7219 */ /* 0x082fe20000001203 */
[----:B---3--:R-:W-:Y:S01]  /*58b0*/  IMAD.MOV R7, RZ, RZ, -R7 ;  /* 0x000000ffff077224 */ /* 0x008fe200078e0a07 */
[----:B------:R-:W-:Y:S01]  /*58c0*/  SHF.R.U32.HI R3, RZ, R6, R3 ;  /* 0x00000006ff037219 */ /* 0x000fe20000011603 */
[----:B------:R-:W-:-:S04]  /*58d0*/  FMUL R6, R5, UR4 ;  /* 0x0000000405067c20 */ /* 0x000fc80008400000 */
[----:B------:R-:W1:Y:S01]  /*58e0*/  LDC R15, c[0x0][0x148] ;  /* 0x00005200ff0f7b82 */ /* 0x000e620000000800 */
[----:B------:R3:W0:Y:S01]  /*58f0*/  F2I.U32.TRUNC.NTZ R14, R6 ;  /* 0x00000006000e7305 */ /* 0x000622000020f000 */
[-CC-:B--2---:R-:W-:Y:S02]  /*5900*/  SHF.R.U64 R12, R10, R8.reuse, R3.reuse ;  /* 0x000000080a0c7219 */ /* 0x184fe40000001203 */
[----:B------:R-:W-:-:S04]  /*5910*/  SHF.R.U32.HI R3, RZ, R8, R3 ;  /* 0x00000008ff037219 */ /* 0x000fc80000011603 */
[----:B------:R-:W2:Y:S01]  /*5920*/  LDC R21, c[0x0][0x600] ;  /* 0x00018000ff157b82 */ /* 0x000ea20000000800 */
[-CC-:B----4-:R-:W-:Y:S02]  /*5930*/  SHF.R.U64 R13, R12, R22.reuse, R3.reuse ;  /* 0x000000160c0d7219 */ /* 0x190fe40000001203 */
[----:B------:R-:W-:-:S03]  /*5940*/  SHF.R.U32.HI R5, RZ, R22, R3 ;  /* 0x00000016ff057219 */ /* 0x000fc60000011603 */
[----:B------:R-:W-:Y:S02]  /*5950*/  IMAD.MOV.U32 R4, RZ, RZ, R13 ;  /* 0x000000ffff047224 */ /* 0x000fe400078e000d */
[----:B------:R-:W4:Y:S01]  /*5960*/  LDC R26, c[0x0][0x648] ;  /* 0x00019200ff1a7b82 */ /* 0x000f220000000800 */
[----:B0-----:R-:W-:-:S07]  /*5970*/  IMAD R22, R0, R7, R19 ;  /* 0x0000000700167224 */ /* 0x001fce00078e0213 */
[----:B------:R-:W0:Y:S08]  /*5980*/  LDC R27, c[0x0][0x638] ;  /* 0x00018e00ff1b7b82 */ /* 0x000e300000000800 */
[----:B------:R-:W0:Y:S01]  /*5990*/  LDC R28, c[0x0][0x610] ;  /* 0x00018400ff1c7b82 */ /* 0x000e220000000800 */
[----:B-1-3--:R-:W-:Y:S05]  /*59a0*/  @!P0 BRA `(.L_x_166) ;  /* 0x0000000000288947 */ /* 0x00afea0003800000 */
[----:B------:R-:W1:Y:S02]  /*59b0*/  LDC R0, c[0x0][0x64c] ;  /* 0x00019300ff007b82 */ /* 0x000e640000000800 */
[----:B-1----:R-:W-:-:S05]  /*59c0*/  IADD3 R3, P0, R13, R0, RZ ;  /* 0x000000000d037210 */ /* 0x002fca0007f1e0ff */
        /* <DEDUP_REMOVED lines=8> */
.L_x_166:
[----:B------:R-:W-:Y:S01]  /*5a50*/  ISETP.NE.AND P0, PT, R2, 0x1, PT ;  /* 0x000000010200780c */ /* 0x000fe20003f05270 */
[----:B------:R-:W-:Y:S01]  /*5a60*/  IMAD.MOV R14, RZ, RZ, -R14 ;  /* 0x000000ffff0e7224 */ /* 0x000fe200078e0a0e */
[----:B----4-:R-:W-:Y:S01]  /*5a70*/  SHF.R.U64 R0, R4, R26, R5 ;  /* 0x0000001a04007219 */ /* 0x010fe20000001205 */
[----:B--2---:R-:W-:Y:S01]  /*5a80*/  VIADD R5, R21, 0xffffffff ;  /* 0xffffffff15057836 */ /* 0x004fe20000000000 */
[----:B------:R-:W-:-:S03]  /*5a90*/  LOP3.LUT R3, R12, R97, RZ, 0xc0, !PT ;  /* 0x000000610c037212 */ /* 0x000fc600078ec0ff */
[----:B------:R-:W-:Y:S01]  /*5aa0*/  IMAD.MOV R4, RZ, RZ, -R0 ;  /* 0x000000ffff047224 */ /* 0x000fe200078e0a00 */
[----:B------:R-:W-:Y:S01]  /*5ab0*/  LOP3.LUT R5, R10, R5, RZ, 0xc0, !PT ;  /* 0x000000050a057212 */ /* 0x000fe200078ec0ff */
[----:B------:R-:W-:Y:S02]  /*5ac0*/  IMAD R3, R94, R0, R3 ;  /* 0x000000005e037224 */ /* 0x000fe400078e0203 */
[----:B0-----:R-:W-:Y:S02]  /*5ad0*/  IMAD R0, R4, R27, R13 ;  /* 0x0000001b04007224 */ /* 0x001fe400078e020d */
[----:B------:R-:W-:Y:S02]  /*5ae0*/  @P0 IMAD R22, R15, R14, R20 ;  /* 0x0000000e0f160224 */ /* 0x000fe400078e0214 */
[----:B------:R-:W-:Y:S02]  /*5af0*/  IMAD.MOV.U32 R4, RZ, RZ, 0x1 ;  /* 0x00000001ff047424 */ /* 0x000fe400078e00ff */
[----:B------:R-:W-:-:S02]  /*5b00*/  IMAD R22, R3, R28, R22 ;  /* 0x0000001c03167224 */ /* 0x000fc400078e0216 */
[----:B------:R-:W-:Y:S01]  /*5b10*/  IMAD R3, R0, R21, R5 ;  /* 0x0000001500037224 */ /* 0x000fe200078e0205 */
[----:B------:R-:W-:-:S04]  /*5b20*/  PRMT R0, R4, 0x7610, R0 ;  /* 0x0000761004007816 */ /* 0x000fc80000000000 */
[----:B------:R-:W-:Y:S02]  /*5b30*/  SEL R19, R3, R22, !P0 ;  /* 0x0000001603137207 */ /* 0x000fe40004000000 */
[----:B------:R-:W-:-:S07]  /*5b40*/  SEL R22, R22, R3, !P0 ;  /* 0x0000000316167207 */ /* 0x000fce0004000000 */
.L_x_164:
[----:B------:R-:W-:Y:S02]  /*5b50*/  LOP3.LUT P0, RZ, R0, 0xff, RZ, 0xc0, !PT ;  /* 0x000000ff00ff7812 */ /* 0x000fe4000780c0ff */
[----:B------:R-:W-:-:S11]  /*5b60*/  LOP3.LUT R100, R100, 0x1, RZ, 0x3c, !PT ;  /* 0x0000000164647812 */ /* 0x000fd600078e3cff */
[----:B------:R-:W-:Y:S05]  /*5b70*/  @P0 BRA `(.L_x_167) ;  /* 0xffffffbc008c0947 */ /* 0x000fea000383ffff */
[----:B------:R-:W-:Y:S05]  /*5b80*/  EXIT ;  /* 0x000000000000794d */ /* 0x000fea0003800000 */
.L_x_14:
[----:B------:R-:W-:-:S08]  /*5b90*/  ISETP.NE.AND P0, PT, R14, RZ, PT ;  /* 0x000000ff0e00720c */ /* 0x000fd00003f05270 */
[----:B0-----:R-:W0:-:S00]  /*5ba0*/  USETMAXREG.DEALLOC.CTAPOOL 0x28 ;  /* 0x00000028000079c8 */ /* 0x001e0000080e0500 */
[----:B------:R-:W-:Y:S05]  /*5bb0*/  @P0 EXIT ;  /* 0x000000000000094d */ /* 0x000fea0003800000 */
[----:B0-----:R-:W-:Y:S01]  /*5bc0*/  LOP3.LUT P0, RZ, R3, 0xff, RZ, 0xc0, !PT ;  /* 0x000000ff03ff7812 */ /* 0x001fe2000780c0ff */
[----:B------:R-:W-:Y:S02]  /*5bd0*/  IMAD.MOV.U32 R3, RZ, RZ, 0x1 ;  /* 0x00000001ff037424 */ /* 0x000fe400078e00ff */
[----:B------:R-:W-:-:S10]  /*5be0*/  IMAD.MOV.U32 R8, RZ, RZ, RZ ;  /* 0x000000ffff087224 */ /* 0x000fd400078e00ff */
[----:B------:R-:W-:Y:S05]  /*5bf0*/  @!P0 BRA `(.L_x_168) ;  /* 0x0000000c00148947 */ /* 0x000fea0003800000 */
[----:B------:R-:W-:Y:S01]  /*5c00*/  LOP3.LUT P0, RZ, R5, 0x1f, RZ, 0xc0, !PT ;  /* 0x0000001f05ff7812 */ /* 0x000fe2000780c0ff */
[----:B------:R-:W-:Y:S01]  /*5c10*/  ULDC UR5, c[0x0][0x658] ;  /* 0x0001960000057ab9 */ /* 0x000fe20000000800 */
[----:B------:R-:W-:Y:S01]  /*5c20*/  UMOV UR6, 0xffffffff ;  /* 0xffffffff00067882 */ /* 0x000fe20000000000 */
[----:B------:R-:W-:Y:S01]  /*5c30*/  BSSY B0, `(.L_x_168) ;  /* 0x00000c1000007945 */ /* 0x000fe20003800000 */
[----:B------:R-:W-:Y:S01]  /*5c40*/  USHF.L.U32 UR6, UR6, UR5, URZ ;  /* 0x0000000506067299 */ /* 0x000fe2000800063f */
[C---:B------:R-:W-:Y:S01]  /*5c50*/  ISETP.NE.AND P2, PT, R4.reuse, RZ, PT ;  /* 0x000000ff0400720c */ /* 0x040fe20003f45270 */
[----:B------:R-:W-:Y:S01]  /*5c60*/  IMAD.MOV.U32 R10, RZ, RZ, 0x1 ;  /* 0x00000001ff0a7424 */ /* 0x000fe200078e00ff */
[----:B------:R-:W-:Y:S01]  /*5c70*/  ISETP.NE.OR P0, PT, R4, RZ, !P0 ;  /* 0x000000ff0400720c */ /* 0x000fe20004705670 */
[----:B------:R-:W-:Y:S01]  /*5c80*/  IMAD.MOV.U32 R3, RZ, RZ, 0x1 ;  /* 0x00000001ff037424 */ /* 0x000fe200078e00ff */
[----:B------:R-:W-:Y:S01]  /*5c90*/  LOP3.LUT R9, R23, 0x2, RZ, 0xfc, !PT ;  /* 0x0000000217097812 */ /* 0x000fe200078efcff */
[----:B------:R-:W-:Y:S01]  /*5ca0*/  IMAD.MOV.U32 R8, RZ, RZ, RZ ;  /* 0x000000ffff087224 */ /* 0x000fe200078e00ff */
[----:B------:R-:W-:Y:S01]  /*5cb0*/  ULDC UR4, c[0x0][0x600] ;  /* 0x0001800000047ab9 */ /* 0x000fe20000000800 */
[----:B------:R-:W-:Y:S01]  /*5cc0*/  UMOV UR7, 0x1 ;  /* 0x0000000100077882 */ /* 0x000fe20000000000 */
[----:B------:R-:W-:-:S02]  /*5cd0*/  UIADD3 UR19, UR40, 0x1, URZ ;  /* 0x0000000128137890 */ /* 0x000fc4000fffe03f */
[----:B------:R-:W-:Y:S02]  /*5ce0*/  UIADD3 UR15, UR4, -0x1, URZ ;  /* 0xffffffff040f7890 */ /* 0x000fe4000fffe03f */
[----:B------:R-:W-:Y:S02]  /*5cf0*/  USHF.L.U32 UR17, UR7, UR5, URZ ;  /* 0x0000000507117299 */ /* 0x000fe4000800063f */
[----:B------:R-:W-:Y:S01]  /*5d00*/  ULOP3.LUT UR16, URZ, UR6, URZ, 0x33, !UPT ;  /* 0x000000063f107292 */ /* 0x000fe2000f8e333f */
[----:B------:R-:W-:-:S11]  /*5d10*/  ULDC.64 UR20, c[0x0][0x198] ;  /* 0x0000660000147ab9 */ /* 0x000fd60000000a00 */
.L_x_180:
[----:B------:R-:W-:-:S03]  /*5d20*/  UMOV UR4, 0xffffffff ;  /* 0xffffffff00047882 */ /* 0x000fc60000000000 */
[----:B------:R-:W-:Y:S05]  /*5d30*/  BRA.DIV UR4, `(.L_x_169) ;  /* 0x0000002204847947 */ /* 0x000fea000b800000 */
[----:B------:R-:W-:-:S13]  /*5d40*/  ELECT P6, URZ, PT ;  /* 0x00000000003f782f */ /* 0x000fda00038c0000 */
.L_x_226:
[----:B------:R-:W0:Y:S01]  /*5d50*/  LDC R4, c[0x0][0x28c] ;  /* 0x0000a300ff047b82 */ /* 0x000e220000000800 */
[----:B------:R-:W-:Y:S01]  /*5d60*/  BSSY B1, `(.L_x_170) ;  /* 0x0000037000017945 */ /* 0x000fe20003800000 */
[----:B0-----:R-:W-:-:S13]  /*5d70*/  ISETP.LT.OR P6, PT, R4, 0x1, !P6 ;  /* 0x000000010400780c */ /* 0x001fda00077c1670 */
[----:B------:R-:W-:Y:S05]  /*5d80*/  @P6 BRA `(.L_x_171) ;  /* 0x0000000000d06947 */ /* 0x000fea0003800000 */
[----:B------:R-:W-:Y:S02]  /*5d90*/  IMAD.SHL.U32 R19, R19, 0x80, RZ ;  /* 0x0000008013137824 */ /* 0x000fe400078e00ff */
[----:B------:R-:W-:Y:S02]  /*5da0*/  IMAD.SHL.U32 R22, R22, 0x40, RZ ;  /* 0x0000004016167824 */ /* 0x000fe400078e00ff */
[----:B------:R-:W-:Y:S02]  /*5db0*/  IMAD.MOV.U32 R13, RZ, RZ, RZ ;  /* 0x000000ffff0d7224 */ /* 0x000fe400078e00ff */
[----:B------:R-:W-:Y:S02]  /*5dc0*/  IMAD.U32 R14, RZ, RZ, UR19 ;  /* 0x00000013ff0e7e24 */ /* 0x000fe4000f8e00ff */
[----:B------:R-:W-:Y:S02]  /*5dd0*/  IMAD.MOV.U32 R4, RZ, RZ, R3 ;  /* 0x000000ffff047224 */ /* 0x000fe400078e0003 */
[----:B------:R-:W-:-:S07]  /*5de0*/  IMAD.MOV.U32 R5, RZ, RZ, R8 ;  /* 0x000000ffff057224 */ /* 0x000fce00078e0008 */
.L_x_175:
[----:B------:R-:W0:Y:S01]  /*5df0*/  S2R R7, SR_CgaCtaId ;  /* 0x0000000000077919 */ /* 0x000e220000008800 */
[----:B------:R-:W-:-:S04]  /*5e00*/  MOV R6, 0x400 ;  /* 0x0000040000067802 */ /* 0x000fc80000000f00 */
[----:B0-----:R-:W-:Y:S02]  /*5e10*/  LEA R12, R7, R6, 0x18 ;  /* 0x00000006070c7211 */ /* 0x001fe400078ec0ff */
[----:B------:R-:W-:Y:S01]  /*5e20*/  SHF.L.U32 R6, R4, 0x1f, RZ ;  /* 0x0000001f04067819 */ /* 0x000fe200000006ff */
[----:B------:R-:W0:Y:S02]  /*5e30*/  @!P2 LDC R7, c[0x0][0x500] ;  /* 0x00014000ff07ab82 */ /* 0x000e240000000800 */
[----:B------:R-:W-:-:S04]  /*5e40*/  IMAD R11, R5, 0x8, R12 ;  /* 0x00000008050b7824 */ /* 0x000fc800078e020c */
[----:B------:R-:W1:Y:S02]  /*5e50*/  SYNCS.PHASECHK.TRANS64.TRYWAIT P1, [R11+URZ+0x128], R6 ;  /* 0x000128060b0075a7 */ /* 0x000e64000802017f */
[----:B-1----:R-:W-:Y:S05]  /*5e60*/  @!P1 BRA `(.L_x_172) ;  /* 0x0000002000589947 */ /* 0x002fea0003800000 */
.L_x_227:
[----:B-1----:R-:W-:Y:S01]  /*5e70*/  PRMT R6, R9, 0x9910, RZ ;  /* 0x0000991009067816 */ /* 0x002fe200000000ff */
[----:B0-----:R0:W-:Y:S03]  /*5e80*/  @!P2 SYNCS.ARRIVE.TRANS64 RZ, [R11+URZ], R7 ;  /* 0x000000070bffa9a7 */ /* 0x0011e6000800003f */
[----:B------:R-:W-:-:S13]  /*5e90*/  ISETP.NE.AND P1, PT, R6, 0x2, PT ;  /* 0x000000020600780c */ /* 0x000fda0003f25270 */
[----:B0-----:R-:W-:Y:S05]  /*5ea0*/  @P1 BRA `(.L_x_173) ;  /* 0x0000000000041947 */ /* 0x001fea0003800000 */
[----:B------:R-:W-:Y:S01]  /*5eb0*/  BPT.TRAP 0x1 ;  /* 0x000000040000795c */ /* 0x000fe20000300000 */
.L_x_173:
[----:B------:R-:W-:Y:S05]  /*5ec0*/  @P0 BRA `(.L_x_174) ;  /* 0x0000000000040947 */ /* 0x000fea0003800000 */
[----:B------:R-:W-:Y:S01]  /*5ed0*/  BPT.TRAP 0x1 ;  /* 0x000000040000795c */ /* 0x000fe20000300000 */
.L_x_174:
[--C-:B------:R-:W-:Y:S01]  /*5ee0*/  IMAD R6, R5, 0x800, R12.reuse ;  /* 0x0000080005067824 */ /* 0x100fe200078e020c */
[----:B------:R-:W-:Y:S01]  /*5ef0*/  R2UR UR9, R11 ;  /* 0x000000000b0972ca */ /* 0x000fe200000e0000 */
[C---:B------:R-:W-:Y:S01]  /*5f00*/  IMAD R12, R5.reuse, 0x1000, R12 ;  /* 0x00001000050c7824 */ /* 0x040fe200078e020c */
[----:B------:R-:W-:Y:S01]  /*5f10*/  UIADD3 UR4, UP0, UR20, 0xf0, URZ ;  /* 0x000000f014047890 */ /* 0x000fe2000ff1e03f */
[----:B------:R-:W-:Y:S01]  /*5f20*/  VIADD R14, R14, 0xffffffff ;  /* 0xffffffff0e0e7836 */ /* 0x000fe20000000000 */
[----:B------:R-:W-:Y:S01]  /*5f30*/  R2UR UR5, R6 ;  /* 0x00000000060572ca */ /* 0x000fe200000e0000 */
[----:B------:R-:W-:Y:S01]  /*5f40*/  UIADD3 UR22, UP1, UR20, 0x1f0, URZ ;  /* 0x000001f014167890 */ /* 0x000fe2000ff3e03f */
[----:B------:R-:W-:Y:S01]  /*5f50*/  R2UR UR8, R12 ;  /* 0x000000000c0872ca */ /* 0x000fe200000e0000 */
[----:B------:R-:W-:Y:S01]  /*5f60*/  VIADD R5, R5, 0x1 ;  /* 0x0000000105057836 */ /* 0x000fe20000000000 */
[----:B------:R-:W-:Y:S01]  /*5f70*/  R2UR UR11, R22 ;  /* 0x00000000160b72ca */ /* 0x000fe200000e0000 */
[----:B------:R-:W-:Y:S01]  /*5f80*/  UIADD3.X UR23, URZ, UR21, URZ, UP1, !UPT ;  /* 0x000000153f177290 */ /* 0x000fe20008ffe43f */
[----:B------:R-:W-:Y:S01]  /*5f90*/  R2UR UR10, R13 ;  /* 0x000000000d0a72ca */ /* 0x000fe200000e0000 */
[----:B------:R-:W-:Y:S01]  /*5fa0*/  UMOV UR6, 0x0 ;  /* 0x0000000000067882 */ /* 0x000fe20000000000 */
[----:B------:R-:W-:Y:S01]  /*5fb0*/  R2UR UR12, R18 ;  /* 0x00000000120c72ca */ /* 0x000fe200000e0000 */
[----:B------:R-:W-:Y:S01]  /*5fc0*/  UMOV UR7, 0x10000000 ;  /* 0x1000000000077882 */ /* 0x000fe20000000000 */
[----:B------:R-:W-:Y:S01]  /*5fd0*/  R2UR UR18, R19 ;  /* 0x00000000131272ca */ /* 0x000fe200000e0000 */
[----:B------:R-:W-:Y:S01]  /*5fe0*/  VIADD R13, R13, 0x20 ;  /* 0x000000200d0d7836 */ /* 0x000fe20000000000 */
[----:B------:R-:W-:Y:S01]  /*5ff0*/  ISETP.GT.AND P3, PT, R14, 0x1, PT ;  /* 0x000000010e00780c */ /* 0x000fe20003f64270 */
[----:B------:R-:W-:Y:S01]  /*6000*/  UIADD3 UR13, UR5, 0x380, URZ ;  /* 0x00000380050d7890 */ /* 0x000fe2000fffe03f */
[----:B------:R-:W-:Y:S01]  /*6010*/  ISETP.NE.AND P1, PT, R5, 0x25, PT ;  /* 0x000000250500780c */ /* 0x000fe20003f25270 */
[----:B------:R-:W-:-:S02]  /*6020*/  UIADD3.X UR5, URZ, UR21, URZ, UP0, !UPT ;  /* 0x000000153f057290 */ /* 0x000fc400087fe43f */
[----:B------:R-:W-:Y:S01]  /*6030*/  UIADD3 UR14, UR8, 0x12b80, URZ ;  /* 0x00012b80080e7890 */ /* 0x000fe2000fffe03f */
[----:B------:R-:W-:Y:S02]  /*6040*/  SEL R7, RZ, 0x1, P1 ;  /* 0x00000001ff077807 */ /* 0x000fe40000800000 */
[----:B------:R-:W-:Y:S01]  /*6050*/  UMOV UR8, UR13 ;  /* 0x0000000d00087c82 */ /* 0x000fe20008000000 */
[----:B------:R-:W-:Y:S02]  /*6060*/  SEL R5, R5, RZ, P1 ;  /* 0x000000ff05057207 */ /* 0x000fe40000800000 */
[----:B------:R-:W-:Y:S01]  /*6070*/  LOP3.LUT R4, R4, R7, RZ, 0x3c, !PT ;  /* 0x0000000704047212 */ /* 0x000fe200078e3cff */
[----:B------:R0:W-:Y:S02]  /*6080*/  UTMALDG.3D [UR8], [UR4], desc[UR6] ;  /* 0x00000608040075b4 */ /* 0x0001e40008011000 */
[----:B0-----:R-:W-:Y:S01]  /*6090*/  UMOV UR8, UR14 ;  /* 0x0000000e00087c82 */ /* 0x001fe20008000000 */
[----:B------:R-:W-:-:S02]  /*60a0*/  UMOV UR11, UR18 ;  /* 0x00000012000b7c82 */ /* 0x000fc40008000000 */
[----:B------:R0:W-:Y:S02]  /*60b0*/  UTMALDG.3D [UR8], [UR22], desc[UR6] ;  /* 0x00000608160075b4 */ /* 0x0001e40008011000 */
[----:B0-----:R-:W-:Y:S05]  /*60c0*/  @P3 BRA `(.L_x_175) ;  /* 0xfffffffc00483947 */ /* 0x001fea000383ffff */
.L_x_171:
[----:B------:R-:W-:Y:S05]  /*60d0*/  BSYNC B1 ;  /* 0x0000000000017941 */ /* 0x000fea0003800000 */
.L_x_170:
[----:B------:R-:W2:Y:S01]  /*60e0*/  LDL.64 R20, [R1] ;  /* 0x0000000001147983 */ /* 0x000ea20000100a00 */
[----:B------:R-:W-:Y:S01]  /*60f0*/  LOP3.LUT P4, RZ, R10, 0xff, RZ, 0xc0, !PT ;  /* 0x000000ff0aff7812 */ /* 0x000fe2000788c0ff */
[----:B------:R-:W-:Y:S01]  /*6100*/  VIADD R11, R8, UR40 ;  /* 0x00000028080b7c36 */ /* 0x000fe20008000000 */
[----:B------:R-:W-:Y:S01]  /*6110*/  ULDC.64 UR4, c[0x0][0x650] ;  /* 0x0001940000047ab9 */ /* 0x000fe20000000a00 */
[----:B------:R-:W-:Y:S01]  /*6120*/  IMAD.U32 R8, RZ, RZ, UR40 ;  /* 0x00000028ff087e24 */ /* 0x000fe2000f8e00ff */
[----:B------:R-:W-:Y:S01]  /*6130*/  UISETP.GE.U32.AND UP0, UPT, UR40, 0x25, UPT ;  /* 0x000000252800788c */ /* 0x000fe2000bf06070 */
[C---:B------:R-:W-:Y:S01]  /*6140*/  IMAD.WIDE.U32 R4, R11.reuse, -0x45306eb3, RZ ;  /* 0xbacf914d0b047825 */ /* 0x040fe200078e00ff */
[----:B------:R-:W-:Y:S01]  /*6150*/  ISETP.GT.U32.AND P1, PT, R11, 0x24, PT ;  /* 0x000000240b00780c */ /* 0x000fe20003f24070 */
[----:B------:R-:W-:Y:S01]  /*6160*/  BSSY B1, `(.L_x_176) ;  /* 0x000006b000017945 */ /* 0x000fe20003800000 */
[----:B------:R-:W-:Y:S01]  /*6170*/  PRMT R10, RZ, 0x7610, R10 ;  /* 0x00007610ff0a7816 */ /* 0x000fe2000000000a */
[----:B------:R-:W-:Y:S01]  /*6180*/  IMAD.MOV.U32 R22, RZ, RZ, -0x1 ;  /* 0xffffffffff167424 */ /* 0x000fe200078e00ff */
[----:B------:R-:W-:Y:S01]  /*6190*/  ISETP.LT.U32.AND P1, PT, R8, 0x25, P1 ;  /* 0x000000250800780c */ /* 0x000fe20000f21070 */
[----:B------:R-:W-:Y:S01]  /*61a0*/  IMAD.MOV.U32 R19, RZ, RZ, -0x1 ;  /* 0xffffffffff137424 */ /* 0x000fe200078e00ff */
[----:B------:R-:W-:Y:S01]  /*61b0*/  PLOP3.LUT P3, PT, PT, PT, UP0, 0x80, 0x0 ;  /* 0x000000000000781c */ /* 0x000fe20003f6f008 */
[----:B------:R-:W0:Y:S01]  /*61c0*/  @P4 S2R R7, SR_CgaCtaId ;  /* 0x0000000000074919 */ /* 0x000e220000008800 */
[----:B------:R-:W-:Y:S01]  /*61d0*/  SEL R4, RZ, 0x1, !P1 ;  /* 0x00000001ff047807 */ /* 0x000fe20004800000 */
[----:B------:R-:W-:Y:S01]  /*61e0*/  IMAD.MOV.U32 R18, RZ, RZ, -0x1 ;  /* 0xffffffffff127424 */ /* 0x000fe200078e00ff */
[----:B------:R-:W-:-:S02]  /*61f0*/  @P4 MOV R6, 0x400 ;  /* 0x0000040000064802 */ /* 0x000fc40000000f00 */
[----:B------:R-:W-:Y:S02]  /*6200*/  LOP3.LUT R3, R3, R4, RZ, 0x3c, !PT ;  /* 0x0000000403037212 */ /* 0x000fe400078e3cff */
[----:B------:R-:W-:Y:S02]  /*6210*/  PRMT R4, RZ, 0x7610, R4 ;  /* 0x00007610ff047816 */ /* 0x000fe40000000004 */
[----:B0-----:R-:W-:Y:S01]  /*6220*/  @P4 LEA R6, R7, R6, 0x18 ;  /* 0x0000000607064211 */ /* 0x001fe200078ec0ff */
[----:B------:R-:W-:-:S03]  /*6230*/  IMAD.IADD R7, R11, 0x1, -R5 ;  /* 0x000000010b077824 */ /* 0x000fc600078e0a05 */
[----:B------:R0:W-:Y:S02]  /*6240*/  @P4 SYNCS.ARRIVE.TRANS64.A1T0 RZ, [R6+URZ+0x288], RZ ;  /* 0x000288ff06ff49a7 */ /* 0x0001e4000810003f */
[----:B------:R-:W-:-:S04]  /*6250*/  LEA.HI R7, R7, R5, RZ, 0x1f ;  /* 0x0000000507077211 */ /* 0x000fc800078ff8ff */
[----:B------:R-:W-:-:S04]  /*6260*/  SHF.R.U32.HI R8, RZ, 0x5, R7 ;  /* 0x00000005ff087819 */ /* 0x000fc80000011607 */
[----:B------:R-:W-:Y:S01]  /*6270*/  @P3 LOP3.LUT R3, R3, 0x1, R8, 0x78, !PT ;  /* 0x0000000103033812 */ /* 0x000fe200078e7808 */
[----:B------:R-:W-:Y:S01]  /*6280*/  IMAD R8, R8, -0x25, R11 ;  /* 0xffffffdb08087824 */ /* 0x000fe200078e020b */
[----:B--2---:R-:W-:-:S05]  /*6290*/  IADD3 R16, P1, R16, R20, RZ ;  /* 0x0000001410107210 */ /* 0x004fca0007f3e0ff */
[----:B------:R-:W-:Y:S01]  /*62a0*/  IMAD.X R17, R17, 0x1, R0, P1 ;  /* 0x0000000111117824 */ /* 0x000fe200008e0600 */
[----:B------:R-:W-:-:S04]  /*62b0*/  ISETP.GE.U32.AND P1, PT, R16, UR4, PT ;  /* 0x0000000410007c0c */ /* 0x000fc8000bf26070 */
[----:B------:R-:W-:-:S13]  /*62c0*/  ISETP.GE.U32.AND.EX P1, PT, R17, UR5, PT, P1 ;  /* 0x0000000511007c0c */ /* 0x000fda000bf26110 */
[----:B0-----:R-:W-:Y:S05]  /*62d0*/  @P1 BRA `(.L_x_177) ;  /* 0x00000004004c1947 */ /* 0x001fea0003800000 */
[----:B------:R-:W0:Y:S01]  /*62e0*/  S2R R12, SR_CTAID.X ;  /* 0x00000000000c7919 */ /* 0x000e220000002500 */
[----:B------:R-:W-:Y:S01]  /*62f0*/  ULDC.64 UR4, c[0x0][0x628] ;  /* 0x00018a0000047ab9 */ /* 0x000fe20000000a00 */
[----:B------:R-:W1:Y:S01]  /*6300*/  LDC R13, c[0x0][0x144] ;  /* 0x00005100ff0d7b82 */ /* 0x000e620000000800 */
[----:B------:R-:W-:Y:S01]  /*6310*/  ISETP.NE.U32.AND P1, PT, RZ, UR4, PT ;  /* 0x00000004ff007c0c */ /* 0x000fe2000bf25070 */
[----:B------:R-:W2:Y:S01]  /*6320*/  S2R R11, SR_CTAID.Y ;  /* 0x00000000000b7919 */ /* 0x000ea20000002600 */
[----:B------:R-:W-:Y:S01]  /*6330*/  ULDC UR6, c[0x0][0x150] ;  /* 0x0000540000067ab9 */ /* 0x000fe20000000800 */
[----:B------:R-:W-:Y:S01]  /*6340*/  ULDC UR7, c[0x0][0x630] ;  /* 0x00018c0000077ab9 */ /* 0x000fe20000000800 */
[----:B------:R-:W-:Y:S01]  /*6350*/  ISETP.NE.AND.EX P1, PT, RZ, UR5, PT, P1 ;  /* 0x00000005ff007c0c */ /* 0x000fe2000bf25310 */
[----:B------:R-:W-:Y:S01]  /*6360*/  IMAD.MOV.U32 R4, RZ, RZ, R16 ;  /* 0x000000ffff047224 */ /* 0x000fe200078e0010 */
[----:B0-----:R-:W-:-:S05]  /*6370*/  I2FP.F32.U32 R5, R12 ;  /* 0x0000000c00057245 */ /* 0x001fca0000201000 */
[----:B------:R-:W-:Y:S01]  /*6380*/  FMUL R14, R5, UR6 ;  /* 0x00000006050e7c20 */ /* 0x000fe20008400000 */
[----:B------:R-:W-:-:S05]  /*6390*/  IMAD.MOV.U32 R5, RZ, RZ, R17 ;  /* 0x000000ffff057224 */ /* 0x000fca00078e0011 */
[----:B--2---:R-:W-:Y:S05]  /*63a0*/  @!P1 BRA `(.L_x_178) ;  /* 0x0000000000289947 */ /* 0x004fea0003800000 */
[----:B------:R-:W-:Y:S02]  /*63b0*/  ULDC UR6, c[0x0][0x634] ;  /* 0x00018d0000067ab9 */ /* 0x000fe40000000800 */
[----:B------:R-:W-:-:S05]  /*63c0*/  IADD3 R5, P1, R16, UR6, RZ ;  /* 0x0000000610057c10 */ /* 0x000fca000ff3e0ff */
[----:B------:R-:W-:-:S04]  /*63d0*/  IMAD.X R15, RZ, RZ, R17, P1 ;  /* 0x000000ffff0f7224 */ /* 0x000fc800008e0611 */
[----:B------:R-:W-:-:S04]  /*63e0*/  IMAD.WIDE.U32 R6, R15, UR4, RZ ;  /* 0x000000040f067c25 */ /* 0x000fc8000f8e00ff */
[----:B------:R-:W-:-:S04]  /*63f0*/  IMAD.WIDE.U32 R6, P1, R5, UR5, R6 ;  /* 0x0000000505067c25 */ /* 0x000fc8000f820006 */
[----:B------:R-:W-:-:S04]  /*6400*/  IMAD.WIDE.U32 R4, R5, UR4, RZ ;  /* 0x0000000405047c25 */ /* 0x000fc8000f8e00ff */
[----:B------:R-:W-:Y:S01]  /*6410*/  IMAD.MOV.U32 R4, RZ, RZ, R7 ;  /* 0x000000ffff047224 */ /* 0x000fe200078e0007 */
[----:B------:R-:W-:Y:S01]  /*6420*/  IADD3 RZ, P3, R5, R6, RZ ;  /* 0x0000000605ff7210 */ /* 0x000fe20007f7e0ff */
[----:B------:R-:W-:-:S04]  /*6430*/  IMAD.X R5, RZ, RZ, RZ, P1 ;  /* 0x000000ffff057224 */ /* 0x000fc800008e06ff */
[----:B------:R-:W-:-:S08]  /*6440*/  IMAD.WIDE.U32.X R4, R15, UR5, R4, P3 ;  /* 0x000000050f047c25 */ /* 0x000fd000098e0404 */
.L_x_178:
[--C-:B------:R-:W-:Y:S01]  /*6450*/  SHF.R.U64 R18, R4, UR7, R5.reuse ;  /* 0x0000000704127c19 */ /* 0x100fe20008001205 */
[----:B------:R-:W0:Y:S01]  /*6460*/  F2I.U32.TRUNC.NTZ R14, R14 ;  /* 0x0000000e000e7305 */ /* 0x000e22000020f000 */
[----:B------:R-:W-:Y:S01]  /*6470*/  SHF.R.U32.HI R4, RZ, UR7, R5 ;  /* 0x00000007ff047c19 */ /* 0x000fe20008011605 */
[----:B------:R-:W-:Y:S01]  /*6480*/  ULDC.64 UR4, c[0x0][0x620] ;  /* 0x0001880000047ab9 */ /* 0x000fe20000000a00 */
[----:B------:R-:W-:Y:S01]  /*6490*/  IADD3 R7, P1, RZ, -R18, RZ ;  /* 0x80000012ff077210 */ /* 0x000fe20007f3e0ff */
[----:B------:R-:W-:Y:S01]  /*64a0*/  ULDC.64 UR6, c[0x0][0x640] ;  /* 0x0001900000067ab9 */ /* 0x000fe20000000a00 */
[----:B------:R-:W2:Y:S03]  /*64b0*/  LDC R20, c[0x0][0x148] ;  /* 0x00005200ff147b82 */ /* 0x000ea60000000800 */
[----:B------:R-:W-:Y:S01]  /*64c0*/  IMAD.X R4, RZ, RZ, ~R4, P1 ;  /* 0x000000ffff047224 */ /* 0x000fe200008e0e04 */
[----:B------:R-:W-:-:S03]  /*64d0*/  ISETP.NE.U32.AND P1, PT, RZ, UR6, PT ;  /* 0x00000006ff007c0c */ /* 0x000fc6000bf25070 */
[----:B------:R-:W-:Y:S01]  /*64e0*/  IMAD R6, R4, UR4, RZ ;  /* 0x0000000404067c24 */ /* 0x000fe2000f8e02ff */
[----:B------:R-:W-:Y:S01]  /*64f0*/  ISETP.NE.AND.EX P1, PT, RZ, UR7, PT, P1 ;  /* 0x00000007ff007c0c */ /* 0x000fe2000bf25310 */
[----:B------:R-:W-:Y:S01]  /*6500*/  IMAD.WIDE.U32 R4, R7, UR4, R16 ;  /* 0x0000000407047c25 */ /* 0x000fe2000f8e0010 */
[----:B------:R-:W-:-:S03]  /*6510*/  ULDC UR4, c[0x0][0x618] ;  /* 0x0001860000047ab9 */ /* 0x000fc60000000800 */
[----:B------:R-:W-:Y:S01]  /*6520*/  IMAD R7, R7, UR5, R6 ;  /* 0x0000000507077c24 */ /* 0x000fe2000f8e0206 */
[----:B------:R-:W-:Y:S01]  /*6530*/  ULDC UR5, c[0x0][0x154] ;  /* 0x0000550000057ab9 */ /* 0x000fe20000000800 */
[----:B0-----:R-:W-:Y:S02]  /*6540*/  IMAD.MOV R6, RZ, RZ, -R14 ;  /* 0x000000ffff067224 */ /* 0x001fe400078e0a0e */
[----:B------:R-:W-:Y:S02]  /*6550*/  IMAD.IADD R5, R5, 0x1, R7 ;  /* 0x0000000105057824 */ /* 0x000fe400078e0207 */
[----:B-1----:R-:W-:Y:S01]  /*6560*/  IMAD R12, R13, R6, R12 ;  /* 0x000000060d0c7224 */ /* 0x002fe200078e020c */
[----:B------:R-:W-:Y:S02]  /*6570*/  I2FP.F32.U32 R6, R11 ;  /* 0x0000000b00067245 */ /* 0x000fe40000201000 */
[--C-:B------:R-:W-:Y:S02]  /*6580*/  SHF.R.U64 R13, R4, UR4, R5.reuse ;  /* 0x00000004040d7c19 */ /* 0x100fe40008001205 */
[----:B------:R-:W-:Y:S01]  /*6590*/  SHF.R.U32.HI R4, RZ, UR4, R5 ;  /* 0x00000004ff047c19 */ /* 0x000fe20008011605 */
[----:B------:R-:W-:Y:S01]  /*65a0*/  FMUL R6, R6, UR5 ;  /* 0x0000000506067c20 */ /* 0x000fe20008400000 */
[----:B------:R-:W-:-:S02]  /*65b0*/  ULDC UR4, c[0x0][0x608] ;  /* 0x0001820000047ab9 */ /* 0x000fc40000000800 */
[--C-:B------:R-:W-:Y:S01]  /*65c0*/  SHF.R.U64 R15, R13, UR4, R4.reuse ;  /* 0x000000040d0f7c19 */ /* 0x100fe20008001204 */
[----:B------:R0:W1:Y:S01]  /*65d0*/  F2I.U32.TRUNC.NTZ R21, R6 ;  /* 0x0000000600157305 */ /* 0x000062000020f000 */
[----:B------:R-:W-:Y:S01]  /*65e0*/  SHF.R.U32.HI R4, RZ, UR4, R4 ;  /* 0x00000004ff047c19 */ /* 0x000fe20008011604 */
[----:B------:R-:W-:-:S03]  /*65f0*/  ULDC UR4, c[0x0][0x658] ;  /* 0x0001960000047ab9 */ /* 0x000fc60000000800 */
[--C-:B------:R-:W-:Y:S02]  /*6600*/  SHF.R.U64 R14, R15, UR4, R4.reuse ;  /* 0x000000040f0e7c19 */ /* 0x100fe40008001204 */
[----:B------:R-:W-:-:S03]  /*6610*/  SHF.R.U32.HI R19, RZ, UR4, R4 ;  /* 0x00000004ff137c19 */ /* 0x000fc60008011604 */
[----:B------:R-:W-:Y:S02]  /*6620*/  IMAD.MOV.U32 R4, RZ, RZ, R14 ;  /* 0x000000ffff047224 */ /* 0x000fe400078e000e */
[----:B------:R-:W-:Y:S01]  /*6630*/  IMAD.MOV.U32 R5, RZ, RZ, R19 ;  /* 0x000000ffff057224 */ /* 0x000fe200078e0013 */
[----:B0-----:R-:W-:Y:S06]  /*6640*/  @!P1 BRA `(.L_x_179) ;  /* 0x0000000000289947 */ /* 0x001fec0003800000 */
        /* <DEDUP_REMOVED lines=10> */
.L_x_179:
[----:B------:R-:W-:Y:S01]  /*66f0*/  ISETP.NE.AND P1, PT, R2, 0x1, PT ;  /* 0x000000010200780c */ /* 0x000fe20003f25270 */
[----:B------:R-:W-:Y:S01]  /*6700*/  ULDC UR4, c[0x0][0x648] ;  /* 0x0001920000047ab9 */ /* 0x000fe20000000800 */
[----:B------:R-:W-:Y:S01]  /*6710*/  LOP3.LUT R15, R15, UR16, RZ, 0xc0, !PT ;  /* 0x000000100f0f7c12 */ /* 0x000fe2000f8ec0ff */
[----:B-1----:R-:W-:Y:S01]  /*6720*/  IMAD.MOV R21, RZ, RZ, -R21 ;  /* 0x000000ffff157224 */ /* 0x002fe200078e0a15 */
[----:B------:R-:W-:Y:S01]  /*6730*/  SHF.R.U64 R4, R4, UR4, R5 ;  /* 0x0000000404047c19 */ /* 0x000fe20008001205 */
[----:B------:R-:W-:Y:S01]  /*6740*/  ULDC UR4, c[0x0][0x638] ;  /* 0x00018e0000047ab9 */ /* 0x000fe20000000800 */
[----:B------:R-:W-:Y:S01]  /*6750*/  LOP3.LUT R13, R13, UR15, RZ, 0xc0, !PT ;  /* 0x0000000f0d0d7c12 */ /* 0x000fe2000f8ec0ff */
[----:B------:R-:W-:Y:S02]  /*6760*/  ULDC UR5, c[0x0][0x610] ;  /* 0x0001840000057ab9 */ /* 0x000fe40000000800 */
[----:B------:R-:W-:Y:S02]  /*6770*/  IMAD.MOV R5, RZ, RZ, -R4 ;  /* 0x000000ffff057224 */ /* 0x000fe400078e0a04 */
[----:B------:R-:W-:-:S02]  /*6780*/  IMAD R15, R4, UR17, R15 ;  /* 0x00000011040f7c24 */ /* 0x000fc4000f8e020f */
[----:B--2---:R-:W-:Y:S02]  /*6790*/  @P1 IMAD R12, R20, R21, R11 ;  /* 0x00000015140c1224 */ /* 0x004fe400078e020b */
[----:B------:R-:W-:Y:S01]  /*67a0*/  IMAD R14, R5, UR4, R14 ;  /* 0x00000004050e7c24 */ /* 0x000fe2000f8e020e */
[----:B------:R-:W-:Y:S01]  /*67b0*/  ULDC UR4, c[0x0][0x600] ;  /* 0x0001800000047ab9 */ /* 0x000fe20000000800 */
[----:B------:R-:W-:Y:S02]  /*67c0*/  IMAD R12, R15, UR5, R12 ;  /* 0x000000050f0c7c24 */ /* 0x000fe4000f8e020c */
[----:B------:R-:W-:Y:S02]  /*67d0*/  IMAD R5, R14, UR4, R13 ;  /* 0x000000040e057c24 */ /* 0x000fe4000f8e020d */
[----:B------:R-:W-:-:S03]  /*67e0*/  IMAD.MOV.U32 R4, RZ, RZ, 0x1 ;  /* 0x00000001ff047424 */ /* 0x000fc600078e00ff */
[----:B------:R-:W-:Y:S02]  /*67f0*/  SEL R19, R5, R12, !P1 ;  /* 0x0000000c05137207 */ /* 0x000fe40004800000 */
[----:B------:R-:W-:-:S07]  /*6800*/  SEL R22, R12, R5, !P1 ;  /* 0x000000050c167207 */ /* 0x000fce0004800000 */
.L_x_177:
[----:B------:R-:W-:Y:S05]  /*6810*/  BSYNC B1 ;  /* 0x0000000000017941 */ /* 0x000fea0003800000 */
.L_x_176:
[----:B------:R-:W-:-:S13]  /*6820*/  LOP3.LUT P1, RZ, R4, 0xff, RZ, 0xc0, !PT ;  /* 0x000000ff04ff7812 */ /* 0x000fda000782c0ff */
[----:B------:R-:W-:Y:S05]  /*6830*/  @P1 BRA `(.L_x_180) ;  /* 0xfffffff400381947 */ /* 0x000fea000383ffff */
[----:B------:R-:W-:Y:S05]  /*6840*/  BSYNC B0 ;  /* 0x0000000000007941 */ /* 0x000fea0003800000 */
.L_x_168:
[----:B------:R-:W-:-:S03]  /*6850*/  UMOV UR4, 0xffffffff ;  /* 0xffffffff00047882 */ /* 0x000fc60000000000 */
[----:B------:R-:W-:Y:S05]  /*6860*/  BRA.DIV UR4, `(.L_x_181) ;  /* 0x0000001604ec7947 */ /* 0x000fea000b800000 */
[----:B------:R-:W-:-:S13]  /*6870*/  ELECT P6, URZ, PT ;  /* 0x00000000003f782f */ /* 0x000fda00038c0000 */
.L_x_230:
[----:B------:R-:W-:Y:S04]  /*6880*/  BSSY B0, `(.L_x_182) ;  /* 0x0000154000007945 */ /* 0x000fe80003800000 */
[----:B------:R-:W-:Y:S05]  /*6890*/  @!P6 BRA `(.L_x_183) ;  /* 0x000000140048e947 */ /* 0x000fea0003800000 */
[----:B------:R-:W-:-:S04]  /*68a0*/  LOP3.LUT R23, R23, 0x2, RZ, 0xfc, !PT ;  /* 0x0000000217177812 */ /* 0x000fc800078efcff */
[----:B------:R-:W-:-:S13]  /*68b0*/  ISETP.NE.AND P0, PT, R23, 0x3, PT ;  /* 0x000000031700780c */ /* 0x000fda0003f05270 */
[----:B------:R-:W-:Y:S05]  /*68c0*/  @!P0 BRA `(.L_x_184) ;  /* 0x0000000000048947 */ /* 0x000fea0003800000 */
[----:B------:R-:W-:Y:S01]  /*68d0*/  BPT.TRAP 0x1 ;  /* 0x000000040000795c */ /* 0x000fe20000300000 */
.L_x_184:
[----:B------:R-:W0:Y:S01]  /*68e0*/  S2R R5, SR_CgaCtaId ;  /* 0x0000000000057919 */ /* 0x000e220000008800 */
[----:B------:R-:W-:Y:S02]  /*68f0*/  MOV R0, 0x400 ;  /* 0x0000040000007802 */ /* 0x000fe40000000f00 */
[----:B------:R-:W-:Y:S02]  /*6900*/  SHF.L.U32 R2, R3, 0x1f, RZ ;  /* 0x0000001f03027819 */ /* 0x000fe400000006ff */
[----:B0-----:R-:W-:-:S05]  /*6910*/  LEA R5, R5, R0, 0x18 ;  /* 0x0000000005057211 */ /* 0x001fca00078ec0ff */
[----:B------:R-:W-:-:S04]  /*6920*/  VIADD R5, R5, 0x128 ;  /* 0x0000012805057836 */ /* 0x000fc80000000000 */
[C---:B------:R-:W-:Y:S02]  /*6930*/  IMAD R7, R8.reuse, 0x8, R5 ;  /* 0x0000000808077824 */ /* 0x040fe400078e0205 */
[----:B------:R-:W-:Y:S02]  /*6940*/  VIADD R8, R8, 0x1 ;  /* 0x0000000108087836 */ /* 0x000fe40000000000 */
[----:B------:R-:W0:Y:S03]  /*6950*/  SYNCS.PHASECHK.TRANS64.TRYWAIT P0, [R7+URZ], R2 ;  /* 0x00000002070075a7 */ /* 0x000e26000800017f */
[----:B------:R-:W-:-:S04]  /*6960*/  ISETP.NE.AND P1, PT, R8, 0x25, PT ;  /* 0x000000250800780c */ /* 0x000fc80003f25270 */
[----:B------:R-:W-:Y:S02]  /*6970*/  SEL R0, RZ, 0x1, P1 ;  /* 0x00000001ff007807 */ /* 0x000fe40000800000 */
[----:B------:R-:W-:Y:S02]  /*6980*/  SEL R8, R8, RZ, P1 ;  /* 0x000000ff08087207 */ /* 0x000fe40000800000 */
[----:B------:R-:W-:-:S03]  /*6990*/  LOP3.LUT R9, R3, R0, RZ, 0x3c, !PT ;  /* 0x0000000003097212 */ /* 0x000fc600078e3cff */
[----:B------:R-:W-:Y:S01]  /*69a0*/  IMAD R6, R8, 0x8, R5 ;  /* 0x0000000808067824 */ /* 0x000fe200078e0205 */
[----:B------:R-:W-:Y:S01]  /*69b0*/  SHF.L.U32 R3, R9, 0x1f, RZ ;  /* 0x0000001f09037819 */ /* 0x000fe200000006ff */
[----:B0-----:R-:W-:Y:S06]  /*69c0*/  @!P0 BRA `(.L_x_185) ;  /* 0x0000001400b48947 */ /* 0x001fec0003800000 */
.L_x_231:
[----:B------:R-:W1:Y:S01]  /*69d0*/  SYNCS.PHASECHK.TRANS64.TRYWAIT P0, [R6+URZ], R3 ;  /* 0x00000003060075a7 */ /* 0x000e62000800017f */
[----:B------:R-:W-:-:S05]  /*69e0*/  VIADD R0, R8, 0x1 ;  /* 0x0000000108007836 */ /* 0x000fca0000000000 */
[----:B------:R-:W-:-:S04]  /*69f0*/  ISETP.NE.AND P1, PT, R0, 0x25, PT ;  /* 0x000000250000780c */ /* 0x000fc80003f25270 */
[----:B0-----:R-:W-:Y:S02]  /*6a00*/  SEL R2, RZ, 0x1, P1 ;  /* 0x00000001ff027807 */ /* 0x001fe40000800000 */
[----:B------:R-:W-:Y:S02]  /*6a10*/  SEL R0, R0, RZ, P1 ;  /* 0x000000ff00007207 */ /* 0x000fe40000800000 */
[----:B------:R-:W-:-:S03]  /*6a20*/  LOP3.LUT R9, R9, R2, RZ, 0x3c, !PT ;  /* 0x0000000209097212 */ /* 0x000fc600078e3cff */
[----:B------:R-:W-:Y:S01]  /*6a30*/  IMAD R7, R0, 0x8, R5 ;  /* 0x0000000800077824 */ /* 0x000fe200078e0205 */
[----:B------:R-:W-:Y:S01]  /*6a40*/  SHF.L.U32 R4, R9, 0x1f, RZ ;  /* 0x0000001f09047819 */ /* 0x000fe200000006ff */
[----:B-1----:R-:W-:Y:S06]  /*6a50*/  @!P0 BRA `(.L_x_186) ;  /* 0x0000001400a48947 */ /* 0x002fec0003800000 */
.L_x_232:
[----:B------:R-:W1:Y:S01]  /*6a60*/  SYNCS.PHASECHK.TRANS64.TRYWAIT P0, [R7+URZ], R4 ;  /* 0x00000004070075a7 */ /* 0x000e62000800017f */
[----:B------:R-:W-:-:S05]  /*6a70*/  VIADD R0, R0, 0x1 ;  /* 0x0000000100007836 */ /* 0x000fca0000000000 */
[----:B------:R-:W-:-:S04]  /*6a80*/  ISETP.NE.AND P1, PT, R0, 0x25, PT ;  /* 0x000000250000780c */ /* 0x000fc80003f25270 */
[----:B------:R-:W-:Y:S02]  /*6a90*/  SEL R2, RZ, 0x1, P1 ;  /* 0x00000001ff027807 */ /* 0x000fe40000800000 */
[----:B------:R-:W-:Y:S02]  /*6aa0*/  SEL R0, R0, RZ, P1 ;  /* 0x000000ff00007207 */ /* 0x000fe40000800000 */
[----:B------:R-:W-:-:S03]  /*6ab0*/  LOP3.LUT R9, R9, R2, RZ, 0x3c, !PT ;  /* 0x0000000209097212 */ /* 0x000fc600078e3cff */
[----:B0-----:R-:W-:Y:S01]  /*6ac0*/  IMAD R6, R0, 0x8, R5 ;  /* 0x0000000800067824 */ /* 0x001fe200078e0205 */
[----:B------:R-:W-:Y:S01]  /*6ad0*/  SHF.L.U32 R3, R9, 0x1f, RZ ;  /* 0x0000001f09037819 */ /* 0x000fe200000006ff */
[----:B-1----:R-:W-:Y:S06]  /*6ae0*/  @!P0 BRA `(.L_x_187) ;  /* 0x0000001400948947 */ /* 0x002fec0003800000 */
.L_x_233:
        /* <DEDUP_REMOVED lines=9> */
.L_x_234:
        /* <DEDUP_REMOVED lines=9> */
.L_x_235:
        /* <DEDUP_REMOVED lines=9> */
.L_x_236:
        /* <DEDUP_REMOVED lines=9> */
.L_x_237:
        /* <DEDUP_REMOVED lines=9> */
.L_x_238:
        /* <DEDUP_REMOVED lines=9> */
.L_x_239:
        /* <DEDUP_REMOVED lines=9> */
.L_x_240:
        /* <DEDUP_REMOVED lines=9> */
.L_x_241:
        /* <DEDUP_REMOVED lines=9> */
.L_x_242:
        /* <DEDUP_REMOVED lines=9> */
.L_x_243:
        /* <DEDUP_REMOVED lines=9> */
.L_x_244:
        /* <DEDUP_REMOVED lines=9> */
.L_x_245:
        /* <DEDUP_REMOVED lines=9> */
.L_x_246:
        /* <DEDUP_REMOVED lines=9> */
.L_x_247:
        /* <DEDUP_REMOVED lines=9> */
.L_x_248:
        /* <DEDUP_REMOVED lines=9> */
.L_x_249:
        /* <DEDUP_REMOVED lines=9> */
.L_x_250:
        /* <DEDUP_REMOVED lines=9> */
.L_x_251:
        /* <DEDUP_REMOVED lines=9> */
.L_x_252:
        /* <DEDUP_REMOVED lines=9> */
.L_x_253:
        /* <DEDUP_REMOVED lines=9> */
.L_x_254:
        /* <DEDUP_REMOVED lines=9> */
.L_x_255:
        /* <DEDUP_REMOVED lines=9> */
.L_x_256:
        /* <DEDUP_REMOVED lines=9> */
.L_x_257:
        /* <DEDUP_REMOVED lines=9> */
.L_x_258:
        /* <DEDUP_REMOVED lines=9> */
.L_x_259:
        /* <DEDUP_REMOVED lines=9> */
.L_x_260:
        /* <DEDUP_REMOVED lines=9> */
.L_x_261:
        /* <DEDUP_REMOVED lines=9> */
.L_x_262:
        /* <DEDUP_REMOVED lines=9> */
.L_x_263:
        /* <DEDUP_REMOVED lines=9> */
.L_x_264:
        /* <DEDUP_REMOVED lines=9> */
.L_x_265:
[----:B------:R-:W1:Y:S01]  /*7cf0*/  SYNCS.PHASECHK.TRANS64.TRYWAIT P0, [R6+URZ], R3 ;  /* 0x00000003060075a7 */ /* 0x000e62000800017f */
[----:B------:R-:W-:-:S05]  /*7d00*/  VIADD R0, R0, 0x1 ;  /* 0x0000000100007836 */ /* 0x000fca0000000000 */
[----:B------:R-:W-:-:S04]  /*7d10*/  ISETP.NE.AND P1, PT, R0, 0x25, PT ;  /* 0x000000250000780c */ /* 0x000fc80003f25270 */
[----:B------:R-:W-:Y:S02]  /*7d20*/  SEL R2, RZ, 0x1, P1 ;  /* 0x00000001ff027807 */ /* 0x000fe40000800000 */
[----:B------:R-:W-:Y:S02]  /*7d30*/  SEL R0, R0, RZ, P1 ;  /* 0x000000ff00007207 */ /* 0x000fe40000800000 */
[----:B------:R-:W-:Y:S01]  /*7d40*/  LOP3.LUT R2, R9, R2, RZ, 0x3c, !PT ;  /* 0x0000000209027212 */ /* 0x000fe200078e3cff */
[----:B-1----:R-:W-:Y:S06]  /*7d50*/  @!P0 BRA `(.L_x_220) ;  /* 0x0000000c008c8947 */ /* 0x002fec0003800000 */
.L_x_266:
[----:B------:R-:W-:Y:S01]  /*7d60*/  IMAD R5, R0, 0x8, R5 ;  /* 0x0000000800057824 */ /* 0x000fe200078e0205 */
[----:B------:R-:W-:-:S07]  /*7d70*/  SHF.L.U32 R0, R2, 0x1f, RZ ;  /* 0x0000001f02007819 */ /* 0x000fce00000006ff */
.L_x_221:
[----:B--2---:R2:W3:Y:S02]  /*7d80*/  SYNCS.PHASECHK.TRANS64.TRYWAIT P0, [R5+URZ], R0 ;  /* 0x00000000050075a7 */ /* 0x0044e4000800017f */
[----:B---3--:R-:W-:Y:S05]  /*7d90*/  @!P0 NANOSLEEP.SYNCS 0x989680 ;  /* 0x009896800000895d */ /* 0x008fea0003900000 */
[----:B------:R-:W3:Y:S02]  /*7da0*/  @!P0 SYNCS.PHASECHK.TRANS64 P0, [R5+URZ], R0 ;  /* 0x00000000050085a7 */ /* 0x000ee4000800007f */
[----:B---3--:R-:W-:Y:S05]  /*7db0*/  @!P0 BRA `(.L_x_221) ;  /* 0xfffffffc00f08947 */ /* 0x008fea000383ffff */
.L_x_183:
[----:B------:R-:W-:Y:S05]  /*7dc0*/  BSYNC B0 ;  /* 0x0000000000007941 */ /* 0x000fea0003800000 */
.L_x_182:
[----:B------:R-:W-:Y:S05]  /*7dd0*/  EXIT ;  /* 0x000000000000794d */ /* 0x000fea0003800000 */
.L_x_16:
[----:B-1----:R-:W-:-:S04]  /*7de0*/  IMAD.U32 R3, RZ, RZ, UR43 ;  /* 0x0000002bff037e24 */ /* 0x002fc8000f8e00ff */
[----:B------:R1:W2:Y:S03]  /*7df0*/  SYNCS.PHASECHK.TRANS64.TRYWAIT P0, [R3+URZ+-0x8], R0 ;  /* 0xfffff800030075a7 */ /* 0x0002a6000800017f */
[----:B--2---:R-:W-:Y:S05]  /*7e00*/  @!P0 NANOSLEEP.SYNCS 0x989680 ;  /* 0x009896800000895d */ /* 0x004fea0003900000 */
[----:B------:R-:W2:Y:S02]  /*7e10*/  @!P0 SYNCS.PHASECHK.TRANS64 P0, [R3+URZ+-0x8], R0 ;  /* 0xfffff800030085a7 */ /* 0x000ea4000800007f */
[----:B--2---:R-:W-:Y:S05]  /*7e20*/  @!P0 BRA `(.L_x_16) ;  /* 0xfffffffc00ec8947 */ /* 0x004fea000383ffff */
[----:B------:R-:W-:Y:S05]  /*7e30*/  BRA `(.L_x_222) ;  /* 0xffffff9800e87947 */ /* 0x000fea000383ffff */
.L_x_21:
[----:B--2---:R2:W3:Y:S02]  /*7e40*/  SYNCS.PHASECHK.TRANS64.TRYWAIT P1, [R3+URZ], R0 ;  /* 0x00000000030075a7 */ /* 0x0044e4000802017f */
[----:B---3--:R-:W-:Y:S05]  /*7e50*/  @!P1 NANOSLEEP.SYNCS 0x989680 ;  /* 0x009896800000995d */ /* 0x008fea0003900000 */
[----:B------:R-:W3:Y:S02]  /*7e60*/  @!P1 SYNCS.PHASECHK.TRANS64 P1, [R3+URZ], R0 ;  /* 0x00000000030095a7 */ /* 0x000ee4000802007f */
[----:B---3--:R-:W-:Y:S05]  /*7e70*/  @!P1 BRA `(.L_x_21) ;  /* 0xfffffffc00f09947 */ /* 0x008fea000383ffff */
[----:B------:R-:W-:Y:S05]  /*7e80*/  BRA `(.L_x_20) ;  /* 0xffffff9c00587947 */ /* 0x000fea000383ffff */
.L_x_26:
[----:B--2---:R-:W-:-:S04]  /*7e90*/  IMAD.U32 R4, RZ, RZ, UR4 ;  /* 0x00000004ff047e24 */ /* 0x004fc8000f8e00ff */
[----:B------:R2:W3:Y:S03]  /*7ea0*/  SYNCS.PHASECHK.TRANS64.TRYWAIT P1, [R4+URZ], R3 ;  /* 0x00000003040075a7 */ /* 0x0004e6000802017f */
[----:B---3--:R-:W-:Y:S05]  /*7eb0*/  @!P1 NANOSLEEP.SYNCS 0x989680 ;  /* 0x009896800000995d */ /* 0x008fea0003900000 */
[----:B------:R-:W3:Y:S02]  /*7ec0*/  @!P1 SYNCS.PHASECHK.TRANS64 P1, [R4+URZ], R3 ;  /* 0x00000003040095a7 */ /* 0x000ee4000802007f */
[----:B---3--:R-:W-:Y:S05]  /*7ed0*/  @!P1 BRA `(.L_x_26) ;  /* 0xfffffffc00ec9947 */ /* 0x008fea000383ffff */
[----:B------:R-:W-:Y:S05]  /*7ee0*/  BRA `(.L_x_25) ;  /* 0xffffff9c00b47947 */ /* 0x000fea000383ffff */
.L_x_32:
[----:B0-----:R-:W-:-:S04]  /*7ef0*/  IMAD.U32 R3, RZ, RZ, UR43 ;  /* 0x0000002bff037e24 */ /* 0x001fc8000f8e00ff */
[----:B------:R0:W1:Y:S03]  /*7f00*/  SYNCS.PHASECHK.TRANS64.TRYWAIT P0, [R3+URZ+0x8], R0 ;  /* 0x00000800030075a7 */ /* 0x000066000800017f */
[----:B-1----:R-:W-:Y:S05]  /*7f10*/  @!P0 NANOSLEEP.SYNCS 0x989680 ;  /* 0x009896800000895d */ /* 0x002fea0003900000 */
[----:B------:R-:W1:Y:S02]  /*7f20*/  @!P0 SYNCS.PHASECHK.TRANS64 P0, [R3+URZ+0x8], R0 ;  /* 0x00000800030085a7 */ /* 0x000e64000800007f */
[----:B-1----:R-:W-:Y:S05]  /*7f30*/  @!P0 BRA `(.L_x_32) ;  /* 0xfffffffc00ec8947 */ /* 0x002fea000383ffff */
[----:B------:R-:W-:Y:S05]  /*7f40*/  BRA `(.L_x_223) ;  /* 0xffffffa0009c7947 */ /* 0x000fea000383ffff */
.L_x_169:
[----:B------:R-:W-:Y:S01]  /*7f50*/  BSSY B1, `(.L_x_224) ;  /* 0x0000006000017945 */ /* 0x000fe20003800000 */
[----:B------:R-:W-:-:S07]  /*7f60*/  IMAD.MOV.U32 R15, RZ, RZ, -0x1 ;  /* 0xffffffffff0f7424 */ /* 0x000fce00078e00ff */
[----:B-----5:R-:W-:Y:S05]  /*7f70*/  WARPSYNC.COLLECTIVE R15, `(.L_x_225) ;  /* 0x000000000f0c7348 */ /* 0x020fea0003c00000 */
[----:B------:R-:W-:Y:S02]  /*7f80*/  ELECT P6, UR62, PT ;  /* 0x00000000003e782f */ /* 0x000fe400038c0000 */
[----:B------:R-:W-:Y:S01]  /*7f90*/  MOV R14, UR62 ;  /* 0x0000003e000e7c02 */ /* 0x000fe20008000f00 */
[----:B-----5:R-:W-:Y:S10]  /*7fa0*/  ENDCOLLECTIVE ;  /* 0x000000000000791b */ /* 0x020ff40003800000 */
.L_x_225:
[----:B------:R-:W-:Y:S05]  /*7fb0*/  BSYNC B1 ;  /* 0x0000000000017941 */ /* 0x000fea0003800000 */
.L_x_224:
[----:B------:R-:W-:Y:S05]  /*7fc0*/  BRA `(.L_x_226) ;  /* 0xffffffdc00607947 */ /* 0x000fea000383ffff */
.L_x_172:
[----:B-1----:R1:W2:Y:S02]  /*7fd0*/  SYNCS.PHASECHK.TRANS64.TRYWAIT P1, [R11+URZ+0x128], R6 ;  /* 0x000128060b0075a7 */ /* 0x0022a4000802017f */
[----:B--2---:R-:W-:Y:S05]  /*7fe0*/  @!P1 NANOSLEEP.SYNCS 0x989680 ;  /* 0x009896800000995d */ /* 0x004fea0003900000 */
[----:B------:R-:W2:Y:S02]  /*7ff0*/  @!P1 SYNCS.PHASECHK.TRANS64 P1, [R11+URZ+0x128], R6 ;  /* 0x000128060b0095a7 */ /* 0x000ea4000802007f */
[----:B--2---:R-:W-:Y:S05]  /*8000*/  @!P1 BRA `(.L_x_172) ;  /* 0xfffffffc00f09947 */ /* 0x004fea000383ffff */
[----:B------:R-:W-:Y:S05]  /*8010*/  BRA `(.L_x_227) ;  /* 0xffffffdc00947947 */ /* 0x000fea000383ffff */
.L_x_181:
[----:B------:R-:W-:Y:S01]  /*8020*/  BSSY B0, `(.L_x_228) ;  /* 0x0000006000007945 */ /* 0x000fe20003800000 */
[----:B------:R-:W-:-:S07]  /*8030*/  IMAD.MOV.U32 R15, RZ, RZ, -0x1 ;  /* 0xffffffffff0f7424 */ /* 0x000fce00078e00ff */
[----:B-----5:R-:W-:Y:S05]  /*8040*/  WARPSYNC.COLLECTIVE R15, `(.L_x_229) ;  /* 0x000000000f0c7348 */ /* 0x020fea0003c00000 */
[----:B------:R-:W-:Y:S02]  /*8050*/  ELECT P6, UR62, PT ;  /* 0x00000000003e782f */ /* 0x000fe400038c0000 */
[----:B------:R-:W-:Y:S01]  /*8060*/  MOV R14, UR62 ;  /* 0x0000003e000e7c02 */ /* 0x000fe20008000f00 */
[----:B-----5:R-:W-:Y:S10]  /*8070*/  ENDCOLLECTIVE ;  /* 0x000000000000791b */ /* 0x020ff40003800000 */
.L_x_229:
[----:B------:R-:W-:Y:S05]  /*8080*/  BSYNC B0 ;  /* 0x0000000000007941 */ /* 0x000fea0003800000 */
.L_x_228:
[----:B------:R-:W-:Y:S05]  /*8090*/  BRA `(.L_x_230) ;  /* 0xffffffe400f87947 */ /* 0x000fea000383ffff */
.L_x_185:
[----:B0-----:R0:W1:Y:S02]  /*80a0*/  SYNCS.PHASECHK.TRANS64.TRYWAIT P0, [R7+URZ], R2 ;  /* 0x00000002070075a7 */ /* 0x001064000800017f */
[----:B-1----:R-:W-:Y:S05]  /*80b0*/  @!P0 NANOSLEEP.SYNCS 0x989680 ;  /* 0x009896800000895d */ /* 0x002fea0003900000 */
[----:B------:R-:W1:Y:S02]  /*80c0*/  @!P0 SYNCS.PHASECHK.TRANS64 P0, [R7+URZ], R2 ;  /* 0x00000002070085a7 */ /* 0x000e64000800007f */
[----:B-1----:R-:W-:Y:S05]  /*80d0*/  @!P0 BRA `(.L_x_185) ;  /* 0xfffffffc00f08947 */ /* 0x002fea000383ffff */
[----:B------:R-:W-:Y:S05]  /*80e0*/  BRA `(.L_x_231) ;  /* 0xffffffe800387947 */ /* 0x000fea000383ffff */
.L_x_186:
[----:B0-----:R0:W1:Y:S02]  /*80f0*/  SYNCS.PHASECHK.TRANS64.TRYWAIT P0, [R6+URZ], R3 ;  /* 0x00000003060075a7 */ /* 0x001064000800017f */
[----:B-1----:R-:W-:Y:S05]  /*8100*/  @!P0 NANOSLEEP.SYNCS 0x989680 ;  /* 0x009896800000895d */ /* 0x002fea0003900000 */
[----:B------:R-:W1:Y:S02]  /*8110*/  @!P0 SYNCS.PHASECHK.TRANS64 P0, [R6+URZ], R3 ;  /* 0x00000003060085a7 */ /* 0x000e64000800007f */
[----:B-1----:R-:W-:Y:S05]  /*8120*/  @!P0 BRA `(.L_x_186) ;  /* 0xfffffffc00f08947 */ /* 0x002fea000383ffff */
[----:B------:R-:W-:Y:S05]  /*8130*/  BRA `(.L_x_232) ;  /* 0xffffffe800487947 */ /* 0x000fea000383ffff */
.L_x_187:
[----:B0-----:R0:W1:Y:S02]  /*8140*/  SYNCS.PHASECHK.TRANS64.TRYWAIT P0, [R7+URZ], R4 ;  /* 0x00000004070075a7 */ /* 0x001064000800017f */
[----:B-1----:R-:W-:Y:S05]  /*8150*/  @!P0 NANOSLEEP.SYNCS 0x989680 ;  /* 0x009896800000895d */ /* 0x002fea0003900000 */
[----:B------:R-:W1:Y:S02]  /*8160*/  @!P0 SYNCS.PHASECHK.TRANS64 P0, [R7+URZ], R4 ;  /* 0x00000004070085a7 */ /* 0x000e64000800007f */
[----:B-1----:R-:W-:Y:S05]  /*8170*/  @!P0 BRA `(.L_x_187) ;  /* 0xfffffffc00f08947 */ /* 0x002fea000383ffff */
[----:B------:R-:W-:Y:S05]  /*8180*/  BRA `(.L_x_233) ;  /* 0xffffffe800587947 */ /* 0x000fea000383ffff */
.L_x_188:
[----:B0-----:R0:W1:Y:S02]  /*8190*/  SYNCS.PHASECHK.TRANS64.TRYWAIT P0, [R6+URZ], R3 ;  /* 0x00000003060075a7 */ /* 0x001064000800017f */
[----:B-1----:R-:W-:Y:S05]  /*81a0*/  @!P0 NANOSLEEP.SYNCS 0x989680 ;  /* 0x009896800000895d */ /* 0x002fea0003900000 */
[----:B------:R-:W1:Y:S02]  /*81b0*/  @!P0 SYNCS.PHASECHK.TRANS64 P0, [R6+URZ], R3 ;  /* 0x00000003060085a7 */ /* 0x000e64000800007f */
[----:B-1----:R-:W-:Y:S05]  /*81c0*/  @!P0 BRA `(.L_x_188) ;  /* 0xfffffffc00f08947 */ /* 0x002fea000383ffff */
[----:B------:R-:W-:Y:S05]  /*81d0*/  BRA `(.L_x_234) ;  /* 0xffffffe800687947 */ /* 0x000fea000383ffff */
.L_x_189:
[----:B0-----:R0:W1:Y:S02]  /*81e0*/  SYNCS.PHASECHK.TRANS64.TRYWAIT P0, [R7+URZ], R4 ;  /* 0x00000004070075a7 */ /* 0x001064000800017f */
[----:B-1----:R-:W-:Y:S05]  /*81f0*/  @!P0 NANOSLEEP.SYNCS 0x989680 ;  /* 0x009896800000895d */ /* 0x002fea0003900000 */
[----:B------:R-:W1:Y:S02]  /*8200*/  @!P0 SYNCS.PHASECHK.TRANS64 P0, [R7+URZ], R4 ;  /* 0x00000004070085a7 */ /* 0x000e64000800007f */
[----:B-1----:R-:W-:Y:S05]  /*8210*/  @!P0 BRA `(.L_x_189) ;  /* 0xfffffffc00f08947 */ /* 0x002fea000383ffff */
[----:B------:R-:W-:Y:S05]  /*8220*/  BRA `(.L_x_235) ;  /* 0xffffffe800787947 */ /* 0x000fea000383ffff */
.L_x_190:
[----:B0-----:R0:W1:Y:S02]  /*8230*/  SYNCS.PHASECHK.TRANS64.TRYWAIT P0, [R6+URZ], R3 ;  /* 0x00000003060075a7 */ /* 0x001064000800017f */
[----:B-1----:R-:W-:Y:S05]  /*8240*/  @!P0 NANOSLEEP.SYNCS 0x989680 ;  /* 0x009896800000895d */ /* 0x002fea0003900000 */
[----:B------:R-:W1:Y:S02]  /*8250*/  @!P0 SYNCS.PHASECHK.TRANS64 P0, [R6+URZ], R3 ;  /* 0x00000003060085a7 */ /* 0x000e64000800007f */
[----:B-1----:R-:W-:Y:S05]  /*8260*/  @!P0 BRA `(.L_x_190) ;  /* 0xfffffffc00f08947 */ /* 0x002fea000383ffff */
[----:B------:R-:W-:Y:S05]  /*8270*/  BRA `(.L_x_236) ;  /* 0xffffffe800887947 */ /* 0x000fea000383ffff */
.L_x_191:
[----:B0-----:R0:W1:Y:S02]  /*8280*/  SYNCS.PHASECHK.TRANS64.TRYWAIT P0, [R7+URZ], R4 ;  /* 0x00000004070075a7 */ /* 0x001064000800017f */
[----:B-1----:R-:W-:Y:S05]  /*8290*/  @!P0 NANOSLEEP.SYNCS 0x989680 ;  /* 0x009896800000895d */ /* 0x002fea0003900000 */
[----:B------:R-:W1:Y:S02]  /*82a0*/  @!P0 SYNCS.PHASECHK.TRANS64 P0, [R7+URZ], R4 ;  /* 0x00000004070085a7 */ /* 0x000e64000800007f */
[----:B-1----:R-:W-:Y:S05]  /*82b0*/  @!P0 BRA `(.L_x_191) ;  /* 0xfffffffc00f08947 */ /* 0x002fea000383ffff */
[----:B------:R-:W-:Y:S05]  /*82c0*/  BRA `(.L_x_237) ;  /* 0xffffffe800987947 */ /* 0x000fea000383ffff */
.L_x_192:
[----:B0-----:R0:W1:Y:S02]  /*82d0*/  SYNCS.PHASECHK.TRANS64.TRYWAIT P0, [R6+URZ], R3 ;  /* 0x00000003060075a7 */ /* 0x001064000800017f */
[----:B-1----:R-:W-:Y:S05]  /*82e0*/  @!P0 NANOSLEEP.SYNCS 0x989680 ;  /* 0x009896800000895d */ /* 0x002fea0003900000 */
[----:B------:R-:W1:Y:S02]  /*82f0*/  @!P0 SYNCS.PHASECHK.TRANS64 P0, [R6+URZ], R3 ;  /* 0x00000003060085a7 */ /* 0x000e64000800007f */
[----:B-1----:R-:W-:Y:S05]  /*8300*/  @!P0 BRA `(.L_x_192) ;  /* 0xfffffffc00f08947 */ /* 0x002fea000383ffff */
[----:B------:R-:W-:Y:S05]  /*8310*/  BRA `(.L_x_238) ;  /* 0xffffffe800a87947 */ /* 0x000fea000383ffff */
.L_x_193:
[----:B0-----:R0:W1:Y:S02]  /*8320*/  SYNCS.PHASECHK.TRANS64.TRYWAIT P0, [R7+URZ], R4 ;  /* 0x00000004070075a7 */ /* 0x001064000800017f */
[----:B-1----:R-:W-:Y:S05]  /*8330*/  @!P0 NANOSLEEP.SYNCS 0x989680 ;  /* 0x009896800000895d */ /* 0x002fea0003900000 */
[----:B------:R-:W1:Y:S02]  /*8340*/  @!P0 SYNCS.PHASECHK.TRANS64 P0, [R7+URZ], R4 ;  /* 0x00000004070085a7 */ /* 0x000e64000800007f */
[----:B-1----:R-:W-:Y:S05]  /*8350*/  @!P0 BRA `(.L_x_193) ;  /* 0xfffffffc00f08947 */ /* 0x002fea000383ffff */
[----:B------:R-:W-:Y:S05]  /*8360*/  BRA `(.L_x_239) ;  /* 0xffffffe800b87947 */ /* 0x000fea000383ffff */
.L_x_194:
[----:B0-----:R0:W1:Y:S02]  /*8370*/  SYNCS.PHASECHK.TRANS64.TRYWAIT P0, [R6+URZ], R3 ;  /* 0x00000003060075a7 */ /* 0x001064000800017f */
[----:B-1----:R-:W-:Y:S05]  /*8380*/  @!P0 NANOSLEEP.SYNCS 0x989680 ;  /* 0x009896800000895d */ /* 0x002fea0003900000 */
[----:B------:R-:W1:Y:S02]  /*8390*/  @!P0 SYNCS.PHASECHK.TRANS64 P0, [R6+URZ], R3 ;  /* 0x00000003060085a7 */ /* 0x000e64000800007f */
[----:B-1----:R-:W-:Y:S05]  /*83a0*/  @!P0 BRA `(.L_x_194) ;  /* 0xfffffffc00f08947 */ /* 0x002fea000383ffff */
[----:B------:R-:W-:Y:S05]  /*83b0*/  BRA `(.L_x_240) ;  /* 0xffffffe800c87947 */ /* 0x000fea000383ffff */
.L_x_195:
[----:B0-----:R0:W1:Y:S02]  /*83c0*/  SYNCS.PHASECHK.TRANS64.TRYWAIT P0, [R7+URZ], R4 ;  /* 0x00000004070075a7 */ /* 0x001064000800017f */
[----:B-1----:R-:W-:Y:S05]  /*83d0*/  @!P0 NANOSLEEP.SYNCS 0x989680 ;  /* 0x009896800000895d */ /* 0x002fea0003900000 */
[----:B------:R-:W1:Y:S02]  /*83e0*/  @!P0 SYNCS.PHASECHK.TRANS64 P0, [R7+URZ], R4 ;  /* 0x00000004070085a7 */ /* 0x000e64000800007f */
[----:B-1----:R-:W-:Y:S05]  /*83f0*/  @!P0 BRA `(.L_x_195) ;  /* 0xfffffffc00f08947 */ /* 0x002fea000383ffff */
[----:B------:R-:W-:Y:S05]  /*8400*/  BRA `(.L_x_241) ;  /* 0xffffffe800d87947 */ /* 0x000fea000383ffff */
.L_x_196:
[----:B0-----:R0:W1:Y:S02]  /*8410*/  SYNCS.PHASECHK.TRANS64.TRYWAIT P0, [R6+URZ], R3 ;  /* 0x00000003060075a7 */ /* 0x001064000800017f */
[----:B-1----:R-:W-:Y:S05]  /*8420*/  @!P0 NANOSLEEP.SYNCS 0x989680 ;  /* 0x009896800000895d */ /* 0x002fea0003900000 */
[----:B------:R-:W1:Y:S02]  /*8430*/  @!P0 SYNCS.PHASECHK.TRANS64 P0, [R6+URZ], R3 ;  /* 0x00000003060085a7 */ /* 0x000e64000800007f */
[----:B-1----:R-:W-:Y:S05]  /*8440*/  @!P0 BRA `(.L_x_196) ;  /* 0xfffffffc00f08947 */ /* 0x002fea000383ffff */
[----:B------:R-:W-:Y:S05]  /*8450*/  BRA `(.L_x_242) ;  /* 0xffffffe800e87947 */ /* 0x000fea000383ffff */
.L_x_197:
[----:B0-----:R0:W1:Y:S02]  /*8460*/  SYNCS.PHASECHK.TRANS64.TRYWAIT P0, [R7+URZ], R4 ;  /* 0x00000004070075a7 */ /* 0x001064000800017f */
[----:B-1----:R-:W-:Y:S05]  /*8470*/  @!P0 NANOSLEEP.SYNCS 0x989680 ;  /* 0x009896800000895d */ /* 0x002fea0003900000 */
[----:B------:R-:W1:Y:S02]  /*8480*/  @!P0 SYNCS.PHASECHK.TRANS64 P0, [R7+URZ], R4 ;  /* 0x00000004070085a7 */ /* 0x000e64000800007f */
[----:B-1----:R-:W-:Y:S05]  /*8490*/  @!P0 BRA `(.L_x_197) ;  /* 0xfffffffc00f08947 */ /* 0x002fea000383ffff */
[----:B------:R-:W-:Y:S05]  /*84a0*/  BRA `(.L_x_243) ;  /* 0xffffffe800f87947 */ /* 0x000fea000383ffff */
.L_x_198:
[----:B0-----:R0:W1:Y:S02]  /*84b0*/  SYNCS.PHASECHK.TRANS64.TRYWAIT P0, [R6+URZ], R3 ;  /* 0x00000003060075a7 */ /* 0x001064000800017f */
[----:B-1----:R-:W-:Y:S05]  /*84c0*/  @!P0 NANOSLEEP.SYNCS 0x989680 ;  /* 0x009896800000895d */ /* 0x002fea0003900000 */
[----:B------:R-:W1:Y:S02]  /*84d0*/  @!P0 SYNCS.PHASECHK.TRANS64 P0, [R6+URZ], R3 ;  /* 0x00000003060085a7 */ /* 0x000e64000800007f */
[----:B-1----:R-:W-:Y:S05]  /*84e0*/  @!P0 BRA `(.L_x_198) ;  /* 0xfffffffc00f08947 */ /* 0x002fea000383ffff */
[----:B------:R-:W-:Y:S05]  /*84f0*/  BRA `(.L_x_244) ;  /* 0xffffffec00087947 */ /* 0x000fea000383ffff */
.L_x_199:
[----:B0-----:R0:W1:Y:S02]  /*8500*/  SYNCS.PHASECHK.TRANS64.TRYWAIT P0, [R7+URZ], R4 ;  /* 0x00000004070075a7 */ /* 0x001064000800017f */
[----:B-1----:R-:W-:Y:S05]  /*8510*/  @!P0 NANOSLEEP.SYNCS 0x989680 ;  /* 0x009896800000895d */ /* 0x002fea0003900000 */
[----:B------:R-:W1:Y:S02]  /*8520*/  @!P0 SYNCS.PHASECHK.TRANS64 P0, [R7+URZ], R4 ;  /* 0x00000004070085a7 */ /* 0x000e64000800007f */
[----:B-1----:R-:W-:Y:S05]  /*8530*/  @!P0 BRA `(.L_x_199) ;  /* 0xfffffffc00f08947 */ /* 0x002fea000383ffff */
[----:B------:R-:W-:Y:S05]  /*8540*/  BRA `(.L_x_245) ;  /* 0xffffffec00187947 */ /* 0x000fea000383ffff */
.L_x_200:
[----:B0-----:R0:W1:Y:S02]  /*8550*/  SYNCS.PHASECHK.TRANS64.TRYWAIT P0, [R6+URZ], R3 ;  /* 0x00000003060075a7 */ /* 0x001064000800017f */
[----:B-1----:R-:W-:Y:S05]  /*8560*/  @!P0 NANOSLEEP.SYNCS 0x989680 ;  /* 0x009896800000895d */ /* 0x002fea0003900000 */
[----:B------:R-:W1:Y:S02]  /*8570*/  @!P0 SYNCS.PHASECHK.TRANS64 P0, [R6+URZ], R3 ;  /* 0x00000003060085a7 */ /* 0x000e64000800007f */
[----:B-1----:R-:W-:Y:S05]  /*8580*/  @!P0 BRA `(.L_x_200) ;  /* 0xfffffffc00f08947 */ /* 0x002fea000383ffff */
[----:B------:R-:W-:Y:S05]  /*8590*/  BRA `(.L_x_246) ;  /* 0xffffffec00287947 */ /* 0x000fea000383ffff */
.L_x_201:
[----:B0-----:R0:W1:Y:S02]  /*85a0*/  SYNCS.PHASECHK.TRANS64.TRYWAIT P0, [R7+URZ], R4 ;  /* 0x00000004070075a7 */ /* 0x001064000800017f */
[----:B-1----:R-:W-:Y:S05]  /*85b0*/  @!P0 NANOSLEEP.SYNCS 0x989680 ;  /* 0x009896800000895d */ /* 0x002fea0003900000 */
[----:B------:R-:W1:Y:S02]  /*85c0*/  @!P0 SYNCS.PHASECHK.TRANS64 P0, [R7+URZ], R4 ;  /* 0x00000004070085a7 */ /* 0x000e64000800007f */
[----:B-1----:R-:W-:Y:S05]  /*85d0*/  @!P0 BRA `(.L_x_201) ;  /* 0xfffffffc00f08947 */ /* 0x002fea000383ffff */
[----:B------:R-:W-:Y:S05]  /*85e0*/  BRA `(.L_x_247) ;  /* 0xffffffec00387947 */ /* 0x000fea000383ffff */
.L_x_202:
[----:B0-----:R0:W1:Y:S02]  /*85f0*/  SYNCS.PHASECHK.TRANS64.TRYWAIT P0, [R6+URZ], R3 ;  /* 0x00000003060075a7 */ /* 0x001064000800017f */
[----:B-1----:R-:W-:Y:S05]  /*8600*/  @!P0 NANOSLEEP.SYNCS 0x989680 ;  /* 0x009896800000895d */ /* 0x002fea0003900000 */
[----:B------:R-:W1:Y:S02]  /*8610*/  @!P0 SYNCS.PHASECHK.TRANS64 P0, [R6+URZ], R3 ;  /* 0x00000003060085a7 */ /* 0x000e64000800007f */
[----:B-1----:R-:W-:Y:S05]  /*8620*/  @!P0 BRA `(.L_x_202) ;  /* 0xfffffffc00f08947 */ /* 0x002fea000383ffff */
[----:B------:R-:W-:Y:S05]  /*8630*/  BRA `(.L_x_248) ;  /* 0xffffffec00487947 */ /* 0x000fea000383ffff */
.L_x_203:
[----:B0-----:R0:W1:Y:S02]  /*8640*/  SYNCS.PHASECHK.TRANS64.TRYWAIT P0, [R7+URZ], R4 ;  /* 0x00000004070075a7 */ /* 0x001064000800017f */
[----:B-1----:R-:W-:Y:S05]  /*8650*/  @!P0 NANOSLEEP.SYNCS 0x989680 ;  /* 0x009896800000895d */ /* 0x002fea0003900000 */
[----:B------:R-:W1:Y:S02]  /*8660*/  @!P0 SYNCS.PHASECHK.TRANS64 P0, [R7+URZ], R4 ;  /* 0x00000004070085a7 */ /* 0x000e64000800007f */
[----:B-1----:R-:W-:Y:S05]  /*8670*/  @!P0 BRA `(.L_x_203) ;  /* 0xfffffffc00f08947 */ /* 0x002fea000383ffff */
[----:B------:R-:W-:Y:S05]  /*8680*/  BRA `(.L_x_249) ;  /* 0xffffffec00587947 */ /* 0x000fea000383ffff */
.L_x_204:
[----:B0-----:R0:W1:Y:S02]  /*8690*/  SYNCS.PHASECHK.TRANS64.TRYWAIT P0, [R6+URZ], R3 ;  /* 0x00000003060075a7 */ /* 0x001064000800017f */
[----:B-1----:R-:W-:Y:S05]  /*86a0*/  @!P0 NANOSLEEP.SYNCS 0x989680 ;  /* 0x009896800000895d */ /* 0x002fea0003900000 */
[----:B------:R-:W1:Y:S02]  /*86b0*/  @!P0 SYNCS.PHASECHK.TRANS64 P0, [R6+URZ], R3 ;  /* 0x00000003060085a7 */ /* 0x000e64000800007f */
[----:B-1----:R-:W-:Y:S05]  /*86c0*/  @!P0 BRA `(.L_x_204) ;  /* 0xfffffffc00f08947 */ /* 0x002fea000383ffff */
[----:B------:R-:W-:Y:S05]  /*86d0*/  BRA `(.L_x_250) ;  /* 0xffffffec00687947 */ /* 0x000fea000383ffff */
.L_x_205:
[----:B0-----:R0:W1:Y:S02]  /*86e0*/  SYNCS.PHASECHK.TRANS64.TRYWAIT P0, [R7+URZ], R4 ;  /* 0x00000004070075a7 */ /* 0x001064000800017f */
[----:B-1----:R-:W-:Y:S05]  /*86f0*/  @!P0 NANOSLEEP.SYNCS 0x989680 ;  /* 0x009896800000895d */ /* 0x002fea0003900000 */
[----:B------:R-:W1:Y:S02]  /*8700*/  @!P0 SYNCS.PHASECHK.TRANS64 P0, [R7+URZ], R4 ;  /* 0x00000004070085a7 */ /* 0x000e64000800007f */
[----:B-1----:R-:W-:Y:S05]  /*8710*/  @!P0 BRA `(.L_x_205) ;  /* 0xfffffffc00f08947 */ /* 0x002fea000383ffff */
[----:B------:R-:W-:Y:S05]  /*8720*/  BRA `(.L_x_251) ;  /* 0xffffffec00787947 */ /* 0x000fea000383ffff */
.L_x_206:
[----:B0-----:R0:W1:Y:S02]  /*8730*/  SYNCS.PHASECHK.TRANS64.TRYWAIT P0, [R6+URZ], R3 ;  /* 0x00000003060075a7 */ /* 0x001064000800017f */
[----:B-1----:R-:W-:Y:S05]  /*8740*/  @!P0 NANOSLEEP.SYNCS 0x989680 ;  /* 0x009896800000895d */ /* 0x002fea0003900000 */
[----:B------:R-:W1:Y:S02]  /*8750*/  @!P0 SYNCS.PHASECHK.TRANS64 P0, [R6+URZ], R3 ;  /* 0x00000003060085a7 */ /* 0x000e64000800007f */
[----:B-1----:R-:W-:Y:S05]  /*8760*/  @!P0 BRA `(.L_x_206) ;  /* 0xfffffffc00f08947 */ /* 0x002fea000383ffff */
[----:B------:R-:W-:Y:S05]  /*8770*/  BRA `(.L_x_252) ;  /* 0xffffffec00887947 */ /* 0x000fea000383ffff */
.L_x_207:
[----:B0-----:R0:W1:Y:S02]  /*8780*/  SYNCS.PHASECHK.TRANS64.TRYWAIT P0, [R7+URZ], R4 ;  /* 0x00000004070075a7 */ /* 0x001064000800017f */
[----:B-1----:R-:W-:Y:S05]  /*8790*/  @!P0 NANOSLEEP.SYNCS 0x989680 ;  /* 0x009896800000895d */ /* 0x002fea0003900000 */
[----:B------:R-:W1:Y:S02]  /*87a0*/  @!P0 SYNCS.PHASECHK.TRANS64 P0, [R7+URZ], R4 ;  /* 0x00000004070085a7 */ /* 0x000e64000800007f */
[----:B-1----:R-:W-:Y:S05]  /*87b0*/  @!P0 BRA `(.L_x_207) ;  /* 0xfffffffc00f08947 */ /* 0x002fea000383ffff */
[----:B------:R-:W-:Y:S05]  /*87c0*/  BRA `(.L_x_253) ;  /* 0xffffffec00987947 */ /* 0x000fea000383ffff */
.L_x_208:
[----:B0-----:R0:W1:Y:S02]  /*87d0*/  SYNCS.PHASECHK.TRANS64.TRYWAIT P0, [R6+URZ], R3 ;  /* 0x00000003060075a7 */ /* 0x001064000800017f */
[----:B-1----:R-:W-:Y:S05]  /*87e0*/  @!P0 NANOSLEEP.SYNCS 0x989680 ;  /* 0x009896800000895d */ /* 0x002fea0003900000 */
[----:B------:R-:W1:Y:S02]  /*87f0*/  @!P0 SYNCS.PHASECHK.TRANS64 P0, [R6+URZ], R3 ;  /* 0x00000003060085a7 */ /* 0x000e64000800007f */
[----:B-1----:R-:W-:Y:S05]  /*8800*/  @!P0 BRA `(.L_x_208) ;  /* 0xfffffffc00f08947 */ /* 0x002fea000383ffff */
[----:B------:R-:W-:Y:S05]  /*8810*/  BRA `(.L_x_254) ;  /* 0xffffffec00a87947 */ /* 0x000fea000383ffff */
.L_x_209:
[----:B0-----:R0:W1:Y:S02]  /*8820*/  SYNCS.PHASECHK.TRANS64.TRYWAIT P0, [R7+URZ], R4 ;  /* 0x00000004070075a7 */ /* 0x001064000800017f */
[----:B-1----:R-:W-:Y:S05]  /*8830*/  @!P0 NANOSLEEP.SYNCS 0x989680 ;  /* 0x009896800000895d */ /* 0x002fea0003900000 */
[----:B------:R-:W1:Y:S02]  /*8840*/  @!P0 SYNCS.PHASECHK.TRANS64 P0, [R7+URZ], R4 ;  /* 0x00000004070085a7 */ /* 0x000e64000800007f */
[----:B-1----:R-:W-:Y:S05]  /*8850*/  @!P0 BRA `(.L_x_209) ;  /* 0xfffffffc00f08947 */ /* 0x002fea000383ffff */
[----:B------:R-:W-:Y:S05]  /*8860*/  BRA `(.L_x_255) ;  /* 0xffffffec00b87947 */ /* 0x000fea000383ffff */
.L_x_210:
[----:B0-----:R0:W1:Y:S02]  /*8870*/  SYNCS.PHASECHK.TRANS64.TRYWAIT P0, [R6+URZ], R3 ;  /* 0x00000003060075a7 */ /* 0x001064000800017f */
[----:B-1----:R-:W-:Y:S05]  /*8880*/  @!P0 NANOSLEEP.SYNCS 0x989680 ;  /* 0x009896800000895d */ /* 0x002fea0003900000 */
[----:B------:R-:W1:Y:S02]  /*8890*/  @!P0 SYNCS.PHASECHK.TRANS64 P0, [R6+URZ], R3 ;  /* 0x00000003060085a7 */ /* 0x000e64000800007f */
[----:B-1----:R-:W-:Y:S05]  /*88a0*/  @!P0 BRA `(.L_x_210) ;  /* 0xfffffffc00f08947 */ /* 0x002fea000383ffff */
[----:B------:R-:W-:Y:S05]  /*88b0*/  BRA `(.L_x_256) ;  /* 0xffffffec00c87947 */ /* 0x000fea000383ffff */
.L_x_211:
[----:B0-----:R0:W1:Y:S02]  /*88c0*/  SYNCS.PHASECHK.TRANS64.TRYWAIT P0, [R7+URZ], R4 ;  /* 0x00000004070075a7 */ /* 0x001064000800017f */
[----:B-1----:R-:W-:Y:S05]  /*88d0*/  @!P0 NANOSLEEP.SYNCS 0x989680 ;  /* 0x009896800000895d */ /* 0x002fea0003900000 */
[----:B------:R-:W1:Y:S02]  /*88e0*/  @!P0 SYNCS.PHASECHK.TRANS64 P0, [R7+URZ], R4 ;  /* 0x00000004070085a7 */ /* 0x000e64000800007f */
[----:B-1----:R-:W-:Y:S05]  /*88f0*/  @!P0 BRA `(.L_x_211) ;  /* 0xfffffffc00f08947 */ /* 0x002fea000383ffff */
[----:B------:R-:W-:Y:S05]  /*8900*/  BRA `(.L_x_257) ;  /* 0xffffffec00d87947 */ /* 0x000fea000383ffff */
.L_x_212:
[----:B0-----:R0:W1:Y:S02]  /*8910*/  SYNCS.PHASECHK.TRANS64.TRYWAIT P0, [R6+URZ], R3 ;  /* 0x00000003060075a7 */ /* 0x001064000800017f */
[----:B-1----:R-:W-:Y:S05]  /*8920*/  @!P0 NANOSLEEP.SYNCS 0x989680 ;  /* 0x009896800000895d */ /* 0x002fea0003900000 */
[----:B------:R-:W1:Y:S02]  /*8930*/  @!P0 SYNCS.PHASECHK.TRANS64 P0, [R6+URZ], R3 ;  /* 0x00000003060085a7 */ /* 0x000e64000800007f */
[----:B-1----:R-:W-:Y:S05]  /*8940*/  @!P0 BRA `(.L_x_212) ;  /* 0xfffffffc00f08947 */ /* 0x002fea000383ffff */
[----:B------:R-:W-:Y:S05]  /*8950*/  BRA `(.L_x_258) ;  /* 0xffffffec00e87947 */ /* 0x000fea000383ffff */
.L_x_213:
[----:B0-----:R0:W1:Y:S02]  /*8960*/  SYNCS.PHASECHK.TRANS64.TRYWAIT P0, [R7+URZ], R4 ;  /* 0x00000004070075a7 */ /* 0x001064000800017f */
[----:B-1----:R-:W-:Y:S05]  /*8970*/  @!P0 NANOSLEEP.SYNCS 0x989680 ;  /* 0x009896800000895d */ /* 0x002fea0003900000 */
[----:B------:R-:W1:Y:S02]  /*8980*/  @!P0 SYNCS.PHASECHK.TRANS64 P0, [R7+URZ], R4 ;  /* 0x00000004070085a7 */ /* 0x000e64000800007f */
[----:B-1----:R-:W-:Y:S05]  /*8990*/  @!P0 BRA `(.L_x_213) ;  /* 0xfffffffc00f08947 */ /* 0x002fea000383ffff */
[----:B------:R-:W-:Y:S05]  /*89a0*/  BRA `(.L_x_259) ;  /* 0xffffffec00f87947 */ /* 0x000fea000383ffff */
.L_x_214:
[----:B0-----:R0:W1:Y:S02]  /*89b0*/  SYNCS.PHASECHK.TRANS64.TRYWAIT P0, [R6+URZ], R3 ;  /* 0x00000003060075a7 */ /* 0x001064000800017f */
[----:B-1----:R-:W-:Y:S05]  /*89c0*/  @!P0 NANOSLEEP.SYNCS 0x989680 ;  /* 0x009896800000895d */ /* 0x002fea0003900000 */
[----:B------:R-:W1:Y:S02]  /*89d0*/  @!P0 SYNCS.PHASECHK.TRANS64 P0, [R6+URZ], R3 ;  /* 0x00000003060085a7 */ /* 0x000e64000800007f */
[----:B-1----:R-:W-:Y:S05]  /*89e0*/  @!P0 BRA `(.L_x_214) ;  /* 0xfffffffc00f08947 */ /* 0x002fea000383ffff */
[----:B------:R-:W-:Y:S05]  /*89f0*/  BRA `(.L_x_260) ;  /* 0xfffffff000087947 */ /* 0x000fea000383ffff */
.L_x_215:
[----:B0-----:R0:W1:Y:S02]  /*8a00*/  SYNCS.PHASECHK.TRANS64.TRYWAIT P0, [R7+URZ], R4 ;  /* 0x00000004070075a7 */ /* 0x001064000800017f */
[----:B-1----:R-:W-:Y:S05]  /*8a10*/  @!P0 NANOSLEEP.SYNCS 0x989680 ;  /* 0x009896800000895d */ /* 0x002fea0003900000 */
[----:B------:R-:W1:Y:S02]  /*8a20*/  @!P0 SYNCS.PHASECHK.TRANS64 P0, [R7+URZ], R4 ;  /* 0x00000004070085a7 */ /* 0x000e64000800007f */
[----:B-1----:R-:W-:Y:S05]  /*8a30*/  @!P0 BRA `(.L_x_215) ;  /* 0xfffffffc00f08947 */ /* 0x002fea000383ffff */
[----:B------:R-:W-:Y:S05]  /*8a40*/  BRA `(.L_x_261) ;  /* 0xfffffff000187947 */ /* 0x000fea000383ffff */
.L_x_216:
[----:B0-----:R0:W1:Y:S02]  /*8a50*/  SYNCS.PHASECHK.TRANS64.TRYWAIT P0, [R6+URZ], R3 ;  /* 0x00000003060075a7 */ /* 0x001064000800017f */
[----:B-1----:R-:W-:Y:S05]  /*8a60*/  @!P0 NANOSLEEP.SYNCS 0x989680 ;  /* 0x009896800000895d */ /* 0x002fea0003900000 */
[----:B------:R-:W1:Y:S02]  /*8a70*/  @!P0 SYNCS.PHASECHK.TRANS64 P0, [R6+URZ], R3 ;  /* 0x00000003060085a7 */ /* 0x000e64000800007f */
[----:B-1----:R-:W-:Y:S05]  /*8a80*/  @!P0 BRA `(.L_x_216) ;  /* 0xfffffffc00f08947 */ /* 0x002fea000383ffff */
[----:B------:R-:W-:Y:S05]  /*8a90*/  BRA `(.L_x_262) ;  /* 0xfffffff000287947 */ /* 0x000fea000383ffff */
.L_x_217:
[----:B0-----:R0:W1:Y:S02]  /*8aa0*/  SYNCS.PHASECHK.TRANS64.TRYWAIT P0, [R7+URZ], R4 ;  /* 0x00000004070075a7 */ /* 0x001064000800017f */
[----:B-1----:R-:W-:Y:S05]  /*8ab0*/  @!P0 NANOSLEEP.SYNCS 0x989680 ;  /* 0x009896800000895d */ /* 0x002fea0003900000 */
[----:B------:R-:W1:Y:S02]  /*8ac0*/  @!P0 SYNCS.PHASECHK.TRANS64 P0, [R7+URZ], R4 ;  /* 0x00000004070085a7 */ /* 0x000e64000800007f */
[----:B-1----:R-:W-:Y:S05]  /*8ad0*/  @!P0 BRA `(.L_x_217) ;  /* 0xfffffffc00f08947 */ /* 0x002fea000383ffff */
[----:B------:R-:W-:Y:S05]  /*8ae0*/  BRA `(.L_x_263) ;  /* 0xfffffff000387947 */ /* 0x000fea000383ffff */
.L_x_218:
[----:B0-----:R0:W1:Y:S02]  /*8af0*/  SYNCS.PHASECHK.TRANS64.TRYWAIT P0, [R6+URZ], R3 ;  /* 0x00000003060075a7 */ /* 0x001064000800017f */
[----:B-1----:R-:W-:Y:S05]  /*8b00*/  @!P0 NANOSLEEP.SYNCS 0x989680 ;  /* 0x009896800000895d */ /* 0x002fea0003900000 */
[----:B------:R-:W1:Y:S02]  /*8b10*/  @!P0 SYNCS.PHASECHK.TRANS64 P0, [R6+URZ], R3 ;  /* 0x00000003060085a7 */ /* 0x000e64000800007f */
[----:B-1----:R-:W-:Y:S05]  /*8b20*/  @!P0 BRA `(.L_x_218) ;  /* 0xfffffffc00f08947 */ /* 0x002fea000383ffff */
[----:B------:R-:W-:Y:S05]  /*8b30*/  BRA `(.L_x_264) ;  /* 0xfffffff000487947 */ /* 0x000fea000383ffff */
.L_x_219:
[----:B0-----:R0:W1:Y:S02]  /*8b40*/  SYNCS.PHASECHK.TRANS64.TRYWAIT P0, [R7+URZ], R4 ;  /* 0x00000004070075a7 */ /* 0x001064000800017f */
[----:B-1----:R-:W-:Y:S05]  /*8b50*/  @!P0 NANOSLEEP.SYNCS 0x989680 ;  /* 0x009896800000895d */ /* 0x002fea0003900000 */
[----:B------:R-:W1:Y:S02]  /*8b60*/  @!P0 SYNCS.PHASECHK.TRANS64 P0, [R7+URZ], R4 ;  /* 0x00000004070085a7 */ /* 0x000e64000800007f */
[----:B-1----:R-:W-:Y:S05]  /*8b70*/  @!P0 BRA `(.L_x_219) ;  /* 0xfffffffc00f08947 */ /* 0x002fea000383ffff */
[----:B------:R-:W-:Y:S05]  /*8b80*/  BRA `(.L_x_265) ;  /* 0xfffffff000587947 */ /* 0x000fea000383ffff */
.L_x_220:
[----:B-1----:R1:W2:Y:S02]  /*8b90*/  SYNCS.PHASECHK.TRANS64.TRYWAIT P0, [R6+URZ], R3 ;  /* 0x00000003060075a7 */ /* 0x0022a4000800017f */
[----:B--2---:R-:W-:Y:S05]  /*8ba0*/  @!P0 NANOSLEEP.SYNCS 0x989680 ;  /* 0x009896800000895d */ /* 0x004fea0003900000 */
[----:B------:R-:W2:Y:S02]  /*8bb0*/  @!P0 SYNCS.PHASECHK.TRANS64 P0, [R6+URZ], R3 ;  /* 0x00000003060085a7 */ /* 0x000ea4000800007f */
[----:B--2---:R-:W-:Y:S05]  /*8bc0*/  @!P0 BRA `(.L_x_220) ;  /* 0xfffffffc00f08947 */ /* 0x004fea000383ffff */
[----:B------:R-:W-:Y:S05]  /*8bd0*/  BRA `(.L_x_266) ;  /* 0xfffffff000607947 */ /* 0x000fea000383ffff */
.L_x_267:
[----:B------:R-:W-:-:S00]  /*8be0*/  BRA `(.L_x_267) ;  /* 0xfffffffc00fc7947 */ /* 0x000fc0000383ffff */
[----:B------:R-:W-:-:S00]  /*8bf0*/  NOP ;  /* 0x0000000000007918 */ /* 0x000fc00000000000 */
        /* <DEDUP_REMOVED lines=8> */
.L_x_268:


//--------------------- .nv.global.init           --------------------------
	.section	.nv.global.init,"aw",@progbits
.nv.global.init:
	.type		$str$22,@object
	.size		$str$22,($str$23 - $str$22)
$str$22:
        /*0000*/ 	.byte	0x6b, 0x5f, 0x74, 0x69, 0x6c, 0x65, 0x5f, 0x63, 0x6f, 0x75, 0x6e, 0x74, 0x20, 0x3e, 0x3d, 0x20
        /*0010*/ 	.byte	0x31, 0x00
	.type		$str$23,@object
	.size		$str$23,(__unnamed_1 - $str$23)
$str$23:
        /*0012*/ 	.byte	0x2f, 0x74, 0x6d, 0x70, 0x2f, 0x63, 0x75, 0x74, 0x6c, 0x61, 0x73, 0x73, 0x5f, 0x73, 0x77, 0x65
        /*0022*/ 	.byte	0x65, 0x70, 0x5f, 0x73, 0x72, 0x63, 0x2f, 0x69, 0x6e, 0x63, 0x6c, 0x75, 0x64, 0x65, 0x2f, 0x63
        /*0032*/ 	.byte	0x75, 0x74, 0x6c, 0x61, 0x73, 0x73, 0x2f, 0x67, 0x65, 0x6d, 0x6d, 0x2f, 0x63, 0x6f, 0x6c, 0x6c
        /*0042*/ 	.byte	0x65, 0x63, 0x74, 0x69, 0x76, 0x65, 0x2f, 0x73, 0x6d, 0x39, 0x30, 0x5f, 0x6d, 0x6d, 0x61, 0x5f
        /*0052*/ 	.byte	0x74, 0x6d, 0x61, 0x5f, 0x67, 0x6d, 0x6d, 0x61, 0x5f, 0x73, 0x73, 0x5f, 0x77, 0x61, 0x72, 0x70
        /*0062*/ 	.byte	0x73, 0x70, 0x65, 0x63, 0x69, 0x61, 0x6c, 0x69, 0x7a, 0x65, 0x64, 0x2e, 0x68, 0x70, 0x70, 0x00
	.type		__unnamed_1,@object
	.size		__unnamed_1,(.L_0 - __unnamed_1)
__unnamed_1:
        /*0072*/ 	.byte	0x76, 0x6f, 0x69, 0x64, 0x20, 0x63, 0x75, 0x74, 0x6c, 0x61, 0x73, 0x73, 0x3a, 0x3a, 0x67, 0x65
        /* <DEDUP_REMOVED lines=171> */
        /*0b32*/ 	.byte	0x3a, 0x3a, 0x69, 0x64, 0x65, 0x6e, 0x74, 0x69, 0x74, 0x79, 0x5d, 0x00
.L_0:


//--------------------- .nv.shared._ZN7cutlass13device_kernelINS_4gemm6kernel13GemmUniversalIN4cute5tupleIJiiiiEEENS1_10collective13CollectiveMmaINS1_34MainloopSm90TmaGmmaWarpSpecializedILi37ENS5_IJNS4_1CILi1EEESB_SB_EEENS1_32KernelTmaWarpSpecializedPingpongEEENS5_IJNSA_ILi64EEENSA_ILi128EEENSA_ILi32EEEEEEaNS5_IJlSB_lEEEaSJ_NS4_8TiledMMAINS4_8MMA_AtomIJNS4_4SM904GMMA27MMA_64x128x32_S32S8S8_SS_TNEEEENS4_6LayoutISC_NS5_IJNSA_ILi0EEESR_SR_EEEEENS5_IJNS4_10UnderscoreESU_SU_EEEEENS4_13SM90_TMA_LOADENS4_14ComposedLayoutINS4_7SwizzleILi1ELi4ELi3EEENS4_18smem_ptr_flag_bitsILi8EEENSQ_INS5_IJNSA_ILi8EEESH_EEENS5_IJSH_SB_EEEEEEEvNS4_8identityESX_S17_vS18_EENS_8epilogue10collective6detail29Sm90TmaWarpSpecializedAdapterINS1B_15DefaultEpilogueIaSJ_SJ_NS1A_6thread17LinearCombinationIaLi1EiiLNS1F_9ScaleType4KindE0ELNS_15FloatRoundStyleE2EaEENS1_15EpilogueDefaultEEEEEvvEEEEvNT_6ParamsE --------------------------
	.section	.nv.shared._ZN7cutlass13device_kernelINS_4gemm6kernel13GemmUniversalIN4cute5tupleIJiiiiEEENS1_10collective13CollectiveMmaINS1_34MainloopSm90TmaGmmaWarpSpecializedILi37ENS5_IJNS4_1CILi1EEESB_SB_EEENS1_32KernelTmaWarpSpecializedPingpongEEENS5_IJNSA_ILi64EEENSA_ILi128EEENSA_ILi32EEEEEEaNS5_IJlSB_lEEEaSJ_NS4_8TiledMMAINS4_8MMA_AtomIJNS4_4SM904GMMA27MMA_64x128x32_S32S8S8_SS_TNEEEENS4_6LayoutISC_NS5_IJNSA_ILi0EEESR_SR_EEEEENS5_IJNS4_10UnderscoreESU_SU_EEEEENS4_13SM90_TMA_LOADENS4_14ComposedLayoutINS4_7SwizzleILi1ELi4ELi3EEENS4_18smem_ptr_flag_bitsILi8EEENSQ_INS5_IJNSA_ILi8EEESH_EEENS5_IJSH_SB_EEEEEEEvNS4_8identityESX_S17_vS18_EENS_8epilogue10collective6detail29Sm90TmaWarpSpecializedAdapterINS1B_15DefaultEpilogueIaSJ_SJ_NS1A_6thread17LinearCombinationIaLi1EiiLNS1F_9ScaleType4KindE0ELNS_15FloatRoundStyleE2EaEENS1_15EpilogueDefaultEEEEEvvEEEEvNT_6ParamsE,"aw",@nobits
	.sectionflags	@""
	.align	16
	.zero		1024


//--------------------- .nv.shared.reserved.0     --------------------------
	.section	.nv.shared.reserved.0,"aw",@nobits
	.weak		__nv_reservedSMEM_offset_0_alias
	.size		__nv_reservedSMEM_offset_0_alias, 0, 0
	.other		__nv_reservedSMEM_offset_0_alias,@"STO_CUDA_RESERVED_SHARED STV_DEFAULT"
__nv_reservedSMEM_offset_0_alias:
	.zero		0


//--------------------- .nv.global                --------------------------
	.section	.nv.global,"aw",@nobits
.nv.global:
	.type		_ZN39_INTERNAL_093c7d2e_4_k_cu_3feb3b7d_44384cute1_E,@object
	.size		_ZN39_INTERNAL_093c7d2e_4_k_cu_3feb3b7d_44384cute1_E,(_ZN39_INTERNAL_093c7d2e_4_k_cu_3feb3b7d_44384cuda3std3__45__cpo6cbeginE - _ZN39_INTERNAL_093c7d2e_4_k_cu_3feb3b7d_44384cute1_E)
_ZN39_INTERNAL_093c7d2e_4_k_cu_3feb3b7d_44384cute1_E:
	.zero		1
	.type		_ZN39_INTERNAL_093c7d2e_4_k_cu_3feb3b7d_44384cuda3std3__45__cpo6cbeginE,@object
	.size		_ZN39_INTERNAL_093c7d2e_4_k_cu_3feb3b7d_44384cuda3std3__45__cpo6cbeginE,(_ZN39_INTERNAL_093c7d2e_4_k_cu_3feb3b7d_44384cuda3std3__48in_placeE - _ZN39_INTERNAL_093c7d2e_4_k_cu_3feb3b7d_44384cuda3std3__45__cpo6cbeginE)
_ZN39_INTERNAL_093c7d2e_4_k_cu_3feb3b7d_44384cuda3std3__45__cpo6cbeginE:
	.zero		1
	.type		_ZN39_INTERNAL_093c7d2e_4_k_cu_3feb3b7d_44384cuda3std3__48in_placeE,@object
	.size		_ZN39_INTERNAL_093c7d2e_4_k_cu_3feb3b7d_44384cuda3std3__48in_placeE,(_ZN39_INTERNAL_093c7d2e_4_k_cu_3feb3b7d_44384cuda3std6ranges3__45__cpo9iter_moveE - _ZN39_INTERNAL_093c7d2e_4_k_cu_3feb3b7d_44384cuda3std3__48in_placeE)
_ZN39_INTERNAL_093c7d2e_4_k_cu_3feb3b7d_44384cuda3std3__48in_placeE:
	.zero		1
	.type		_ZN39_INTERNAL_093c7d2e_4_k_cu_3feb3b7d_44384cuda3std6ranges3__45__cpo9iter_moveE,@object
	.size		_ZN39_INTERNAL_093c7d2e_4_k_cu_3feb3b7d_44384cuda3std6ranges3__45__cpo9iter_moveE,(_ZN39_INTERNAL_093c7d2e_4_k_cu_3feb3b7d_44384cuda3std3__45__cpo5beginE - _ZN39_INTERNAL_093c7d2e_4_k_cu_3feb3b7d_44384cuda3std6ranges3__45__cpo9iter_moveE)
_ZN39_INTERNAL_093c7d2e_4_k_cu_3feb3b7d_44384cuda3std6ranges3__45__cpo9iter_moveE:
	.zero		1
	.type		_ZN39_INTERNAL_093c7d2e_4_k_cu_3feb3b7d_44384cuda3std3__45__cpo5beginE,@object
	.size		_ZN39_INTERNAL_093c7d2e_4_k_cu_3feb3b7d_44384cuda3std3__45__cpo5beginE,(_ZN39_INTERNAL_093c7d2e_4_k_cu_3feb3b7d_44384cuda3std3__441_GLOBAL__N__093c7d2e_4_k_cu_3feb3b7d_44386ignoreE - _ZN39_INTERNAL_093c7d2e_4_k_cu_3feb3b7d_44384cuda3std3__45__cpo5beginE)
_ZN39_INTERNAL_093c7d2e_4_k_cu_3feb3b7d_44384cuda3std3__45__cpo5beginE:
	.zero		1
	.type		_ZN39_INTERNAL_093c7d2e_4_k_cu_3feb3b7d_44384cuda3std3__441_GLOBAL__N__093c7d2e_4_k_cu_3feb3b7d_44386ignoreE,@object
	.size		_ZN39_INTERNAL_093c7d2e_4_k_cu_3feb3b7d_44384cuda3std3__441_GLOBAL__N__093c7d2e_4_k_cu_3feb3b7d_44386ignoreE,(_ZN39_INTERNAL_093c7d2e_4_k_cu_3feb3b7d_44384cute7productE - _ZN39_INTERNAL_093c7d2e_4_k_cu_3feb3b7d_44384cuda3std3__441_GLOBAL__N__093c7d2e_4_k_cu_3feb3b7d_44386ignoreE)
_ZN39_INTERNAL_093c7d2e_4_k_cu_3feb3b7d_44384cuda3std3__441_GLOBAL__N__093c7d2e_4_k_cu_3feb3b7d_44386ignoreE:
	.zero		1
	.type		_ZN39_INTERNAL_093c7d2e_4_k_cu_3feb3b7d_44384cute7productE,@object
	.size		_ZN39_INTERNAL_093c7d2e_4_k_cu_3feb3b7d_44384cute7productE,(_ZN39_INTERNAL_093c7d2e_4_k_cu_3feb3b7d_44384cuda3std3__45__cpo3endE - _ZN39_INTERNAL_093c7d2e_4_k_cu_3feb3b7d_44384cute7productE)
_ZN39_INTERNAL_093c7d2e_4_k_cu_3feb3b7d_44384cute7productE:
	.zero		1
	.type		_ZN39_INTERNAL_093c7d2e_4_k_cu_3feb3b7d_44384cuda3std3__45__cpo3endE,@object
	.size		_ZN39_INTERNAL_093c7d2e_4_k_cu_3feb3b7d_44384cuda3std3__45__cpo3endE,(_ZN39_INTERNAL_093c7d2e_4_k_cu_3feb3b7d_44384cuda3std3__419piecewise_constructE - _ZN39_INTERNAL_093c7d2e_4_k_cu_3feb3b7d_44384cuda3std3__45__cpo3endE)
_ZN39_INTERNAL_093c7d2e_4_k_cu_3feb3b7d_44384cuda3std3__45__cpo3endE:
	.zero		1
	.type		_ZN39_INTERNAL_093c7d2e_4_k_cu_3feb3b7d_44384cuda3std3__419piecewise_constructE,@object
	.size		_ZN39_INTERNAL_093c7d2e_4_k_cu_3feb3b7d_44384cuda3std3__419piecewise_constructE,(_ZN39_INTERNAL_093c7d2e_4_k_cu_3feb3b7d_44384cuda3std3__45__cpo4cendE - _ZN39_INTERNAL_093c7d2e_4_k_cu_3feb3b7d_44384cuda3std3__419piecewise_constructE)
_ZN39_INTERNAL_093c7d2e_4_k_cu_3feb3b7d_44384cuda3std3__419piecewise_constructE:
	.zero		1
	.type		_ZN39_INTERNAL_093c7d2e_4_k_cu_3feb3b7d_44384cuda3std3__45__cpo4cendE,@object
	.size		_ZN39_INTERNAL_093c7d2e_4_k_cu_3feb3b7d_44384cuda3std3__45__cpo4cendE,(_ZN39_INTERNAL_093c7d2e_4_k_cu_3feb3b7d_44384cuda3std6ranges3__45__cpo4swapE - _ZN39_INTERNAL_093c7d2e_4_k_cu_3feb3b7d_44384cuda3std3__45__cpo4cendE)
_ZN39_INTERNAL_093c7d2e_4_k_cu_3feb3b7d_44384cuda3std3__45__cpo4cendE:
	.zero		1
	.type		_ZN39_INTERNAL_093c7d2e_4_k_cu_3feb3b7d_44384cuda3std6ranges3__45__cpo4swapE,@object
	.size		_ZN39_INTERNAL_093c7d2e_4_k_cu_3feb3b7d_44384cuda3std6ranges3__45__cpo4swapE,(.L_8 - _ZN39_INTERNAL_093c7d2e_4_k_cu_3feb3b7d_44384cuda3std6ranges3__45__cpo4swapE)
_ZN39_INTERNAL_093c7d2e_4_k_cu_3feb3b7d_44384cuda3std6ranges3__45__cpo4swapE:
	.zero		1
.L_8:


//--------------------- .nv.constant0._ZN7cutlass13device_kernelINS_4gemm6kernel13GemmUniversalIN4cute5tupleIJiiiiEEENS1_10collective13CollectiveMmaINS1_34MainloopSm90TmaGmmaWarpSpecializedILi37ENS5_IJNS4_1CILi1EEESB_SB_EEENS1_32KernelTmaWarpSpecializedPingpongEEENS5_IJNSA_ILi64EEENSA_ILi128EEENSA_ILi32EEEEEEaNS5_IJlSB_lEEEaSJ_NS4_8TiledMMAINS4_8MMA_AtomIJNS4_4SM904GMMA27MMA_64x128x32_S32S8S8_SS_TNEEEENS4_6LayoutISC_NS5_IJNSA_ILi0EEESR_SR_EEEEENS5_IJNS4_10UnderscoreESU_SU_EEEEENS4_13SM90_TMA_LOADENS4_14ComposedLayoutINS4_7SwizzleILi1ELi4ELi3EEENS4_18smem_ptr_flag_bitsILi8EEENSQ_INS5_IJNSA_ILi8EEESH_EEENS5_IJSH_SB_EEEEEEEvNS4_8identityESX_S17_vS18_EENS_8epilogue10collective6detail29Sm90TmaWarpSpecializedAdapterINS1B_15DefaultEpilogueIaSJ_SJ_NS1A_6thread17LinearCombinationIaLi1EiiLNS1F_9ScaleType4KindE0ELNS_15FloatRoundStyleE2EaEENS1_15EpilogueDefaultEEEEEvvEEEEvNT_6ParamsE --------------------------
	.section	.nv.constant0._ZN7cutlass13device_kernelINS_4gemm6kernel13GemmUniversalIN4cute5tupleIJiiiiEEENS1_10collective13CollectiveMmaINS1_34MainloopSm90TmaGmmaWarpSpecializedILi37ENS5_IJNS4_1CILi1EEESB_SB_EEENS1_32KernelTmaWarpSpecializedPingpongEEENS5_IJNSA_ILi64EEENSA_ILi128EEENSA_ILi32EEEEEEaNS5_IJlSB_lEEEaSJ_NS4_8TiledMMAINS4_8MMA_AtomIJNS4_4SM904GMMA27MMA_64x128x32_S32S8S8_SS_TNEEEENS4_6LayoutISC_NS5_IJNSA_ILi0EEESR_SR_EEEEENS5_IJNS4_10UnderscoreESU_SU_EEEEENS4_13SM90_TMA_LOADENS4_14ComposedLayoutINS4_7SwizzleILi1ELi4ELi3EEENS4_18smem_ptr_flag_bitsILi8EEENSQ_INS5_IJNSA_ILi8EEESH_EEENS5_IJSH_SB_EEEEEEEvNS4_8identityESX_S17_vS18_EENS_8epilogue10collective6detail29Sm90TmaWarpSpecializedAdapterINS1B_15DefaultEpilogueIaSJ_SJ_NS1A_6thread17LinearCombinationIaLi1EiiLNS1F_9ScaleType4KindE0ELNS_15FloatRoundStyleE2EaEENS1_15EpilogueDefaultEEEEEvvEEEEvNT_6ParamsE,"a",@progbits
	.sectionflags	@""
	.align	4
.nv.constant0._ZN7cutlass13device_kernelINS_4gemm6kernel13GemmUniversalIN4cute5tupleIJiiiiEEENS1_10collective13CollectiveMmaINS1_34MainloopSm90TmaGmmaWarpSpecializedILi37ENS5_IJNS4_1CILi1EEESB_SB_EEENS1_32KernelTmaWarpSpecializedPingpongEEENS5_IJNSA_ILi64EEENSA_ILi128EEENSA_ILi32EEEEEEaNS5_IJlSB_lEEEaSJ_NS4_8TiledMMAINS4_8MMA_AtomIJNS4_4SM904GMMA27MMA_64x128x32_S32S8S8_SS_TNEEEENS4_6LayoutISC_NS5_IJNSA_ILi0EEESR_SR_EEEEENS5_IJNS4_10UnderscoreESU_SU_EEEEENS4_13SM90_TMA_LOADENS4_14ComposedLayoutINS4_7SwizzleILi1ELi4ELi3EEENS4_18smem_ptr_flag_bitsILi8EEENSQ_INS5_IJNSA_ILi8EEESH_EEENS5_IJSH_SB_EEEEEEEvNS4_8identityESX_S17_vS18_EENS_8epilogue10collective6detail29Sm90TmaWarpSpecializedAdapterINS1B_15DefaultEpilogueIaSJ_SJ_NS1A_6thread17LinearCombinationIaLi1EiiLNS1F_9ScaleType4KindE0ELNS_15FloatRoundStyleE2EaEENS1_15EpilogueDefaultEEEEEvvEEEEvNT_6ParamsE:
	.zero		1664


//--------------------- SYMBOLS --------------------------

	.type		.nv.reservedSmem.offset0,@object
	.size		.nv.reservedSmem.offset0,0x4
	.type		__assertfail,@function
